//
// Generated by NVIDIA NVVM Compiler
//
// Compiler Build ID: CL-36424714
// Cuda compilation tools, release 13.0, V13.0.88
// Based on NVVM 20.0.0
//

.version 9.0
.target sm_100
.address_size 64

	// .globl	_Z23simple_layernorm_kernelPK6__halfPS_S1_S1_ii

.visible .entry _Z23simple_layernorm_kernelPK6__halfPS_S1_S1_ii(
	.param .u64 .ptr .align 1 _Z23simple_layernorm_kernelPK6__halfPS_S1_S1_ii_param_0,
	.param .u64 .ptr .align 1 _Z23simple_layernorm_kernelPK6__halfPS_S1_S1_ii_param_1,
	.param .u64 .ptr .align 1 _Z23simple_layernorm_kernelPK6__halfPS_S1_S1_ii_param_2,
	.param .u64 .ptr .align 1 _Z23simple_layernorm_kernelPK6__halfPS_S1_S1_ii_param_3,
	.param .u32 _Z23simple_layernorm_kernelPK6__halfPS_S1_S1_ii_param_4,
	.param .u32 _Z23simple_layernorm_kernelPK6__halfPS_S1_S1_ii_param_5
)
{
	.reg .pred 	%p<29>;
	.reg .b16 	%rs<119>;
	.reg .b32 	%r<67>;
	.reg .b32 	%f<289>;
	.reg .b64 	%rd<88>;

	ld.param.u64 	%rd31, [_Z23simple_layernorm_kernelPK6__halfPS_S1_S1_ii_param_0];
	ld.param.u64 	%rd32, [_Z23simple_layernorm_kernelPK6__halfPS_S1_S1_ii_param_1];
	ld.param.u64 	%rd33, [_Z23simple_layernorm_kernelPK6__halfPS_S1_S1_ii_param_2];
	ld.param.u64 	%rd34, [_Z23simple_layernorm_kernelPK6__halfPS_S1_S1_ii_param_3];
	ld.param.u32 	%r44, [_Z23simple_layernorm_kernelPK6__halfPS_S1_S1_ii_param_4];
	ld.param.u32 	%r43, [_Z23simple_layernorm_kernelPK6__halfPS_S1_S1_ii_param_5];
	cvta.to.global.u64 	%rd1, %rd32;
	cvta.to.global.u64 	%rd2, %rd34;
	cvta.to.global.u64 	%rd3, %rd33;
	mov.u32 	%r45, %ctaid.x;
	mov.u32 	%r46, %ntid.x;
	mov.u32 	%r47, %tid.x;
	mad.lo.s32 	%r1, %r45, %r46, %r47;
	setp.ge.s32 	%p1, %r1, %r44;
	@%p1 bra 	$L__BB0_39;
	cvta.to.global.u64 	%rd4, %rd31;
	mul.lo.s32 	%r48, %r43, %r1;
	cvt.s64.s32 	%rd5, %r48;
	mul.wide.s32 	%rd35, %r48, 2;
	add.s64 	%rd6, %rd4, %rd35;
	setp.lt.s32 	%p2, %r43, 1;
	mov.f32 	%f279, 0f00000000;
	@%p2 bra 	$L__BB0_14;
	and.b32  	%r2, %r43, 15;
	setp.lt.u32 	%p3, %r43, 16;
	mov.f32 	%f279, 0f00000000;
	mov.b32 	%r55, 0;
	@%p3 bra 	$L__BB0_5;
	and.b32  	%r55, %r43, 2147483632;
	neg.s32 	%r53, %r55;
	shl.b64 	%rd36, %rd5, 1;
	add.s64 	%rd37, %rd36, %rd4;
	add.s64 	%rd80, %rd37, 16;
	mov.f32 	%f279, 0f00000000;
$L__BB0_4:
	.pragma "nounroll";
	ld.global.u16 	%rs1, [%rd80+-16];
	// begin inline asm
	{  cvt.f32.f16 %f34, %rs1;}

	// end inline asm
	add.f32 	%f50, %f279, %f34;
	ld.global.u16 	%rs2, [%rd80+-14];
	// begin inline asm
	{  cvt.f32.f16 %f35, %rs2;}

	// end inline asm
	add.f32 	%f51, %f50, %f35;
	ld.global.u16 	%rs3, [%rd80+-12];
	// begin inline asm
	{  cvt.f32.f16 %f36, %rs3;}

	// end inline asm
	add.f32 	%f52, %f51, %f36;
	ld.global.u16 	%rs4, [%rd80+-10];
	// begin inline asm
	{  cvt.f32.f16 %f37, %rs4;}

	// end inline asm
	add.f32 	%f53, %f52, %f37;
	ld.global.u16 	%rs5, [%rd80+-8];
	// begin inline asm
	{  cvt.f32.f16 %f38, %rs5;}

	// end inline asm
	add.f32 	%f54, %f53, %f38;
	ld.global.u16 	%rs6, [%rd80+-6];
	// begin inline asm
	{  cvt.f32.f16 %f39, %rs6;}

	// end inline asm
	add.f32 	%f55, %f54, %f39;
	ld.global.u16 	%rs7, [%rd80+-4];
	// begin inline asm
	{  cvt.f32.f16 %f40, %rs7;}

	// end inline asm
	add.f32 	%f56, %f55, %f40;
	ld.global.u16 	%rs8, [%rd80+-2];
	// begin inline asm
	{  cvt.f32.f16 %f41, %rs8;}

	// end inline asm
	add.f32 	%f57, %f56, %f41;
	ld.global.u16 	%rs9, [%rd80];
	// begin inline asm
	{  cvt.f32.f16 %f42, %rs9;}

	// end inline asm
	add.f32 	%f58, %f57, %f42;
	ld.global.u16 	%rs10, [%rd80+2];
	// begin inline asm
	{  cvt.f32.f16 %f43, %rs10;}

	// end inline asm
	add.f32 	%f59, %f58, %f43;
	ld.global.u16 	%rs11, [%rd80+4];
	// begin inline asm
	{  cvt.f32.f16 %f44, %rs11;}

	// end inline asm
	add.f32 	%f60, %f59, %f44;
	ld.global.u16 	%rs12, [%rd80+6];
	// begin inline asm
	{  cvt.f32.f16 %f45, %rs12;}

	// end inline asm
	add.f32 	%f61, %f60, %f45;
	ld.global.u16 	%rs13, [%rd80+8];
	// begin inline asm
	{  cvt.f32.f16 %f46, %rs13;}

	// end inline asm
	add.f32 	%f62, %f61, %f46;
	ld.global.u16 	%rs14, [%rd80+10];
	// begin inline asm
	{  cvt.f32.f16 %f47, %rs14;}

	// end inline asm
	add.f32 	%f63, %f62, %f47;
	ld.global.u16 	%rs15, [%rd80+12];
	// begin inline asm
	{  cvt.f32.f16 %f48, %rs15;}

	// end inline asm
	add.f32 	%f64, %f63, %f48;
	ld.global.u16 	%rs16, [%rd80+14];
	// begin inline asm
	{  cvt.f32.f16 %f49, %rs16;}

	// end inline asm
	add.f32 	%f279, %f64, %f49;
	add.s32 	%r53, %r53, 16;
	add.s64 	%rd80, %rd80, 32;
	setp.ne.s32 	%p4, %r53, 0;
	@%p4 bra 	$L__BB0_4;
$L__BB0_5:
	setp.eq.s32 	%p5, %r2, 0;
	@%p5 bra 	$L__BB0_14;
	and.b32  	%r8, %r43, 7;
	setp.lt.u32 	%p6, %r2, 8;
	@%p6 bra 	$L__BB0_8;
	mul.wide.u32 	%rd38, %r55, 2;
	add.s64 	%rd39, %rd6, %rd38;
	ld.global.u16 	%rs17, [%rd39];
	// begin inline asm
	{  cvt.f32.f16 %f66, %rs17;}

	// end inline asm
	add.f32 	%f74, %f279, %f66;
	ld.global.u16 	%rs18, [%rd39+2];
	// begin inline asm
	{  cvt.f32.f16 %f67, %rs18;}

	// end inline asm
	add.f32 	%f75, %f74, %f67;
	ld.global.u16 	%rs19, [%rd39+4];
	// begin inline asm
	{  cvt.f32.f16 %f68, %rs19;}

	// end inline asm
	add.f32 	%f76, %f75, %f68;
	ld.global.u16 	%rs20, [%rd39+6];
	// begin inline asm
	{  cvt.f32.f16 %f69, %rs20;}

	// end inline asm
	add.f32 	%f77, %f76, %f69;
	ld.global.u16 	%rs21, [%rd39+8];
	// begin inline asm
	{  cvt.f32.f16 %f70, %rs21;}

	// end inline asm
	add.f32 	%f78, %f77, %f70;
	ld.global.u16 	%rs22, [%rd39+10];
	// begin inline asm
	{  cvt.f32.f16 %f71, %rs22;}

	// end inline asm
	add.f32 	%f79, %f78, %f71;
	ld.global.u16 	%rs23, [%rd39+12];
	// begin inline asm
	{  cvt.f32.f16 %f72, %rs23;}

	// end inline asm
	add.f32 	%f80, %f79, %f72;
	ld.global.u16 	%rs24, [%rd39+14];
	// begin inline asm
	{  cvt.f32.f16 %f73, %rs24;}

	// end inline asm
	add.f32 	%f279, %f80, %f73;
	add.s32 	%r55, %r55, 8;
$L__BB0_8:
	setp.eq.s32 	%p7, %r8, 0;
	@%p7 bra 	$L__BB0_14;
	and.b32  	%r11, %r43, 3;
	setp.lt.u32 	%p8, %r8, 4;
	@%p8 bra 	$L__BB0_11;
	mul.wide.u32 	%rd40, %r55, 2;
	add.s64 	%rd41, %rd6, %rd40;
	ld.global.u16 	%rs25, [%rd41];
	// begin inline asm
	{  cvt.f32.f16 %f82, %rs25;}

	// end inline asm
	add.f32 	%f86, %f279, %f82;
	ld.global.u16 	%rs26, [%rd41+2];
	// begin inline asm
	{  cvt.f32.f16 %f83, %rs26;}

	// end inline asm
	add.f32 	%f87, %f86, %f83;
	ld.global.u16 	%rs27, [%rd41+4];
	// begin inline asm
	{  cvt.f32.f16 %f84, %rs27;}

	// end inline asm
	add.f32 	%f88, %f87, %f84;
	ld.global.u16 	%rs28, [%rd41+6];
	// begin inline asm
	{  cvt.f32.f16 %f85, %rs28;}

	// end inline asm
	add.f32 	%f279, %f88, %f85;
	add.s32 	%r55, %r55, 4;
$L__BB0_11:
	setp.eq.s32 	%p9, %r11, 0;
	@%p9 bra 	$L__BB0_14;
	shl.b64 	%rd42, %rd5, 1;
	mul.wide.u32 	%rd43, %r55, 2;
	add.s64 	%rd44, %rd42, %rd43;
	add.s64 	%rd81, %rd4, %rd44;
	neg.s32 	%r57, %r11;
$L__BB0_13:
	.pragma "nounroll";
	ld.global.u16 	%rs29, [%rd81];
	// begin inline asm
	{  cvt.f32.f16 %f89, %rs29;}

	// end inline asm
	add.f32 	%f279, %f279, %f89;
	add.s64 	%rd81, %rd81, 2;
	add.s32 	%r57, %r57, 1;
	setp.ne.s32 	%p10, %r57, 0;
	@%p10 bra 	$L__BB0_13;
$L__BB0_14:
	setp.lt.s32 	%p11, %r43, 1;
	cvt.rn.f32.s32 	%f14, %r43;
	div.rn.f32 	%f15, %f279, %f14;
	mov.f32 	%f288, 0f00000000;
	@%p11 bra 	$L__BB0_27;
	and.b32  	%r17, %r43, 15;
	setp.lt.u32 	%p12, %r43, 16;
	mov.f32 	%f288, 0f00000000;
	mov.b32 	%r60, 0;
	@%p12 bra 	$L__BB0_18;
	and.b32  	%r60, %r43, 2147483632;
	neg.s32 	%r58, %r60;
	shl.b64 	%rd45, %rd5, 1;
	add.s64 	%rd46, %rd45, %rd4;
	add.s64 	%rd82, %rd46, 16;
	mov.f32 	%f288, 0f00000000;
$L__BB0_17:
	.pragma "nounroll";
	ld.global.u16 	%rs30, [%rd82+-16];
	// begin inline asm
	{  cvt.f32.f16 %f94, %rs30;}

	// end inline asm
	sub.f32 	%f110, %f94, %f15;
	fma.rn.f32 	%f111, %f110, %f110, %f288;
	ld.global.u16 	%rs31, [%rd82+-14];
	// begin inline asm
	{  cvt.f32.f16 %f95, %rs31;}

	// end inline asm
	sub.f32 	%f112, %f95, %f15;
	fma.rn.f32 	%f113, %f112, %f112, %f111;
	ld.global.u16 	%rs32, [%rd82+-12];
	// begin inline asm
	{  cvt.f32.f16 %f96, %rs32;}

	// end inline asm
	sub.f32 	%f114, %f96, %f15;
	fma.rn.f32 	%f115, %f114, %f114, %f113;
	ld.global.u16 	%rs33, [%rd82+-10];
	// begin inline asm
	{  cvt.f32.f16 %f97, %rs33;}

	// end inline asm
	sub.f32 	%f116, %f97, %f15;
	fma.rn.f32 	%f117, %f116, %f116, %f115;
	ld.global.u16 	%rs34, [%rd82+-8];
	// begin inline asm
	{  cvt.f32.f16 %f98, %rs34;}

	// end inline asm
	sub.f32 	%f118, %f98, %f15;
	fma.rn.f32 	%f119, %f118, %f118, %f117;
	ld.global.u16 	%rs35, [%rd82+-6];
	// begin inline asm
	{  cvt.f32.f16 %f99, %rs35;}

	// end inline asm
	sub.f32 	%f120, %f99, %f15;
	fma.rn.f32 	%f121, %f120, %f120, %f119;
	ld.global.u16 	%rs36, [%rd82+-4];
	// begin inline asm
	{  cvt.f32.f16 %f100, %rs36;}

	// end inline asm
	sub.f32 	%f122, %f100, %f15;
	fma.rn.f32 	%f123, %f122, %f122, %f121;
	ld.global.u16 	%rs37, [%rd82+-2];
	// begin inline asm
	{  cvt.f32.f16 %f101, %rs37;}

	// end inline asm
	sub.f32 	%f124, %f101, %f15;
	fma.rn.f32 	%f125, %f124, %f124, %f123;
	ld.global.u16 	%rs38, [%rd82];
	// begin inline asm
	{  cvt.f32.f16 %f102, %rs38;}

	// end inline asm
	sub.f32 	%f126, %f102, %f15;
	fma.rn.f32 	%f127, %f126, %f126, %f125;
	ld.global.u16 	%rs39, [%rd82+2];
	// begin inline asm
	{  cvt.f32.f16 %f103, %rs39;}

	// end inline asm
	sub.f32 	%f128, %f103, %f15;
	fma.rn.f32 	%f129, %f128, %f128, %f127;
	ld.global.u16 	%rs40, [%rd82+4];
	// begin inline asm
	{  cvt.f32.f16 %f104, %rs40;}

	// end inline asm
	sub.f32 	%f130, %f104, %f15;
	fma.rn.f32 	%f131, %f130, %f130, %f129;
	ld.global.u16 	%rs41, [%rd82+6];
	// begin inline asm
	{  cvt.f32.f16 %f105, %rs41;}

	// end inline asm
	sub.f32 	%f132, %f105, %f15;
	fma.rn.f32 	%f133, %f132, %f132, %f131;
	ld.global.u16 	%rs42, [%rd82+8];
	// begin inline asm
	{  cvt.f32.f16 %f106, %rs42;}

	// end inline asm
	sub.f32 	%f134, %f106, %f15;
	fma.rn.f32 	%f135, %f134, %f134, %f133;
	ld.global.u16 	%rs43, [%rd82+10];
	// begin inline asm
	{  cvt.f32.f16 %f107, %rs43;}

	// end inline asm
	sub.f32 	%f136, %f107, %f15;
	fma.rn.f32 	%f137, %f136, %f136, %f135;
	ld.global.u16 	%rs44, [%rd82+12];
	// begin inline asm
	{  cvt.f32.f16 %f108, %rs44;}

	// end inline asm
	sub.f32 	%f138, %f108, %f15;
	fma.rn.f32 	%f139, %f138, %f138, %f137;
	ld.global.u16 	%rs45, [%rd82+14];
	// begin inline asm
	{  cvt.f32.f16 %f109, %rs45;}

	// end inline asm
	sub.f32 	%f140, %f109, %f15;
	fma.rn.f32 	%f288, %f140, %f140, %f139;
	add.s32 	%r58, %r58, 16;
	add.s64 	%rd82, %rd82, 32;
	setp.ne.s32 	%p13, %r58, 0;
	@%p13 bra 	$L__BB0_17;
$L__BB0_18:
	setp.eq.s32 	%p14, %r17, 0;
	@%p14 bra 	$L__BB0_27;
	and.b32  	%r23, %r43, 7;
	setp.lt.u32 	%p15, %r17, 8;
	@%p15 bra 	$L__BB0_21;
	mul.wide.u32 	%rd47, %r60, 2;
	add.s64 	%rd48, %rd6, %rd47;
	ld.global.u16 	%rs46, [%rd48];
	// begin inline asm
	{  cvt.f32.f16 %f142, %rs46;}

	// end inline asm
	sub.f32 	%f150, %f142, %f15;
	fma.rn.f32 	%f151, %f150, %f150, %f288;
	ld.global.u16 	%rs47, [%rd48+2];
	// begin inline asm
	{  cvt.f32.f16 %f143, %rs47;}

	// end inline asm
	sub.f32 	%f152, %f143, %f15;
	fma.rn.f32 	%f153, %f152, %f152, %f151;
	ld.global.u16 	%rs48, [%rd48+4];
	// begin inline asm
	{  cvt.f32.f16 %f144, %rs48;}

	// end inline asm
	sub.f32 	%f154, %f144, %f15;
	fma.rn.f32 	%f155, %f154, %f154, %f153;
	ld.global.u16 	%rs49, [%rd48+6];
	// begin inline asm
	{  cvt.f32.f16 %f145, %rs49;}

	// end inline asm
	sub.f32 	%f156, %f145, %f15;
	fma.rn.f32 	%f157, %f156, %f156, %f155;
	ld.global.u16 	%rs50, [%rd48+8];
	// begin inline asm
	{  cvt.f32.f16 %f146, %rs50;}

	// end inline asm
	sub.f32 	%f158, %f146, %f15;
	fma.rn.f32 	%f159, %f158, %f158, %f157;
	ld.global.u16 	%rs51, [%rd48+10];
	// begin inline asm
	{  cvt.f32.f16 %f147, %rs51;}

	// end inline asm
	sub.f32 	%f160, %f147, %f15;
	fma.rn.f32 	%f161, %f160, %f160, %f159;
	ld.global.u16 	%rs52, [%rd48+12];
	// begin inline asm
	{  cvt.f32.f16 %f148, %rs52;}

	// end inline asm
	sub.f32 	%f162, %f148, %f15;
	fma.rn.f32 	%f163, %f162, %f162, %f161;
	ld.global.u16 	%rs53, [%rd48+14];
	// begin inline asm
	{  cvt.f32.f16 %f149, %rs53;}

	// end inline asm
	sub.f32 	%f164, %f149, %f15;
	fma.rn.f32 	%f288, %f164, %f164, %f163;
	add.s32 	%r60, %r60, 8;
$L__BB0_21:
	setp.eq.s32 	%p16, %r23, 0;
	@%p16 bra 	$L__BB0_27;
	and.b32  	%r26, %r43, 3;
	setp.lt.u32 	%p17, %r23, 4;
	@%p17 bra 	$L__BB0_24;
	mul.wide.u32 	%rd49, %r60, 2;
	add.s64 	%rd50, %rd6, %rd49;
	ld.global.u16 	%rs54, [%rd50];
	// begin inline asm
	{  cvt.f32.f16 %f166, %rs54;}

	// end inline asm
	sub.f32 	%f170, %f166, %f15;
	fma.rn.f32 	%f171, %f170, %f170, %f288;
	ld.global.u16 	%rs55, [%rd50+2];
	// begin inline asm
	{  cvt.f32.f16 %f167, %rs55;}

	// end inline asm
	sub.f32 	%f172, %f167, %f15;
	fma.rn.f32 	%f173, %f172, %f172, %f171;
	ld.global.u16 	%rs56, [%rd50+4];
	// begin inline asm
	{  cvt.f32.f16 %f168, %rs56;}

	// end inline asm
	sub.f32 	%f174, %f168, %f15;
	fma.rn.f32 	%f175, %f174, %f174, %f173;
	ld.global.u16 	%rs57, [%rd50+6];
	// begin inline asm
	{  cvt.f32.f16 %f169, %rs57;}

	// end inline asm
	sub.f32 	%f176, %f169, %f15;
	fma.rn.f32 	%f288, %f176, %f176, %f175;
	add.s32 	%r60, %r60, 4;
$L__BB0_24:
	setp.eq.s32 	%p18, %r26, 0;
	@%p18 bra 	$L__BB0_27;
	shl.b64 	%rd51, %rd5, 1;
	mul.wide.u32 	%rd52, %r60, 2;
	add.s64 	%rd53, %rd51, %rd52;
	add.s64 	%rd83, %rd4, %rd53;
	neg.s32 	%r62, %r26;
$L__BB0_26:
	.pragma "nounroll";
	ld.global.u16 	%rs58, [%rd83];
	// begin inline asm
	{  cvt.f32.f16 %f177, %rs58;}

	// end inline asm
	sub.f32 	%f178, %f177, %f15;
	fma.rn.f32 	%f288, %f178, %f178, %f288;
	add.s64 	%rd83, %rd83, 2;
	add.s32 	%r62, %r62, 1;
	setp.ne.s32 	%p19, %r62, 0;
	@%p19 bra 	$L__BB0_26;
$L__BB0_27:
	setp.lt.s32 	%p20, %r43, 1;
	div.rn.f32 	%f179, %f288, %f14;
	add.f32 	%f180, %f179, 0f3727C5AC;
	rsqrt.approx.f32 	%f29, %f180;
	@%p20 bra 	$L__BB0_39;
	and.b32  	%r32, %r43, 7;
	setp.lt.u32 	%p21, %r43, 8;
	mov.b32 	%r65, 0;
	@%p21 bra 	$L__BB0_31;
	and.b32  	%r65, %r43, 2147483640;
	neg.s32 	%r63, %r65;
	shl.b64 	%rd54, %rd5, 1;
	add.s64 	%rd55, %rd54, 8;
	add.s64 	%rd87, %rd4, %rd55;
	add.s64 	%rd86, %rd3, 8;
	add.s64 	%rd85, %rd2, 8;
	add.s64 	%rd84, %rd1, %rd55;
$L__BB0_30:
	.pragma "nounroll";
	ld.global.u16 	%rs59, [%rd87+-8];
	// begin inline asm
	{  cvt.f32.f16 %f181, %rs59;}

	// end inline asm
	sub.f32 	%f213, %f181, %f15;
	mul.f32 	%f214, %f29, %f213;
	ld.global.u16 	%rs60, [%rd86+-8];
	// begin inline asm
	{  cvt.f32.f16 %f182, %rs60;}

	// end inline asm
	ld.global.u16 	%rs61, [%rd85+-8];
	// begin inline asm
	{  cvt.f32.f16 %f183, %rs61;}

	// end inline asm
	fma.rn.f32 	%f184, %f214, %f182, %f183;
	// begin inline asm
	{  cvt.rn.f16.f32 %rs62, %f184;}

	// end inline asm
	st.global.u16 	[%rd84+-8], %rs62;
	ld.global.u16 	%rs63, [%rd87+-6];
	// begin inline asm
	{  cvt.f32.f16 %f185, %rs63;}

	// end inline asm
	sub.f32 	%f215, %f185, %f15;
	mul.f32 	%f216, %f29, %f215;
	ld.global.u16 	%rs64, [%rd86+-6];
	// begin inline asm
	{  cvt.f32.f16 %f186, %rs64;}

	// end inline asm
	ld.global.u16 	%rs65, [%rd85+-6];
	// begin inline asm
	{  cvt.f32.f16 %f187, %rs65;}

	// end inline asm
	fma.rn.f32 	%f188, %f216, %f186, %f187;
	// begin inline asm
	{  cvt.rn.f16.f32 %rs66, %f188;}

	// end inline asm
	st.global.u16 	[%rd84+-6], %rs66;
	ld.global.u16 	%rs67, [%rd87+-4];
	// begin inline asm
	{  cvt.f32.f16 %f189, %rs67;}

	// end inline asm
	sub.f32 	%f217, %f189, %f15;
	mul.f32 	%f218, %f29, %f217;
	ld.global.u16 	%rs68, [%rd86+-4];
	// begin inline asm
	{  cvt.f32.f16 %f190, %rs68;}

	// end inline asm
	ld.global.u16 	%rs69, [%rd85+-4];
	// begin inline asm
	{  cvt.f32.f16 %f191, %rs69;}

	// end inline asm
	fma.rn.f32 	%f192, %f218, %f190, %f191;
	// begin inline asm
	{  cvt.rn.f16.f32 %rs70, %f192;}

	// end inline asm
	st.global.u16 	[%rd84+-4], %rs70;
	ld.global.u16 	%rs71, [%rd87+-2];
	// begin inline asm
	{  cvt.f32.f16 %f193, %rs71;}

	// end inline asm
	sub.f32 	%f219, %f193, %f15;
	mul.f32 	%f220, %f29, %f219;
	ld.global.u16 	%rs72, [%rd86+-2];
	// begin inline asm
	{  cvt.f32.f16 %f194, %rs72;}

	// end inline asm
	ld.global.u16 	%rs73, [%rd85+-2];
	// begin inline asm
	{  cvt.f32.f16 %f195, %rs73;}

	// end inline asm
	fma.rn.f32 	%f196, %f220, %f194, %f195;
	// begin inline asm
	{  cvt.rn.f16.f32 %rs74, %f196;}

	// end inline asm
	st.global.u16 	[%rd84+-2], %rs74;
	ld.global.u16 	%rs75, [%rd87];
	// begin inline asm
	{  cvt.f32.f16 %f197, %rs75;}

	// end inline asm
	sub.f32 	%f221, %f197, %f15;
	mul.f32 	%f222, %f29, %f221;
	ld.global.u16 	%rs76, [%rd86];
	// begin inline asm
	{  cvt.f32.f16 %f198, %rs76;}

	// end inline asm
	ld.global.u16 	%rs77, [%rd85];
	// begin inline asm
	{  cvt.f32.f16 %f199, %rs77;}

	// end inline asm
	fma.rn.f32 	%f200, %f222, %f198, %f199;
	// begin inline asm
	{  cvt.rn.f16.f32 %rs78, %f200;}

	// end inline asm
	st.global.u16 	[%rd84], %rs78;
	ld.global.u16 	%rs79, [%rd87+2];
	// begin inline asm
	{  cvt.f32.f16 %f201, %rs79;}

	// end inline asm
	sub.f32 	%f223, %f201, %f15;
	mul.f32 	%f224, %f29, %f223;
	ld.global.u16 	%rs80, [%rd86+2];
	// begin inline asm
	{  cvt.f32.f16 %f202, %rs80;}

	// end inline asm
	ld.global.u16 	%rs81, [%rd85+2];
	// begin inline asm
	{  cvt.f32.f16 %f203, %rs81;}

	// end inline asm
	fma.rn.f32 	%f204, %f224, %f202, %f203;
	// begin inline asm
	{  cvt.rn.f16.f32 %rs82, %f204;}

	// end inline asm
	st.global.u16 	[%rd84+2], %rs82;
	ld.global.u16 	%rs83, [%rd87+4];
	// begin inline asm
	{  cvt.f32.f16 %f205, %rs83;}

	// end inline asm
	sub.f32 	%f225, %f205, %f15;
	mul.f32 	%f226, %f29, %f225;
	ld.global.u16 	%rs84, [%rd86+4];
	// begin inline asm
	{  cvt.f32.f16 %f206, %rs84;}

	// end inline asm
	ld.global.u16 	%rs85, [%rd85+4];
	// begin inline asm
	{  cvt.f32.f16 %f207, %rs85;}

	// end inline asm
	fma.rn.f32 	%f208, %f226, %f206, %f207;
	// begin inline asm
	{  cvt.rn.f16.f32 %rs86, %f208;}

	// end inline asm
	st.global.u16 	[%rd84+4], %rs86;
	ld.global.u16 	%rs87, [%rd87+6];
	// begin inline asm
	{  cvt.f32.f16 %f209, %rs87;}

	// end inline asm
	sub.f32 	%f227, %f209, %f15;
	mul.f32 	%f228, %f29, %f227;
	ld.global.u16 	%rs88, [%rd86+6];
	// begin inline asm
	{  cvt.f32.f16 %f210, %rs88;}

	// end inline asm
	ld.global.u16 	%rs89, [%rd85+6];
	// begin inline asm
	{  cvt.f32.f16 %f211, %rs89;}

	// end inline asm
	fma.rn.f32 	%f212, %f228, %f210, %f211;
	// begin inline asm
	{  cvt.rn.f16.f32 %rs90, %f212;}

	// end inline asm
	st.global.u16 	[%rd84+6], %rs90;
	add.s32 	%r63, %r63, 8;
	add.s64 	%rd87, %rd87, 16;
	add.s64 	%rd86, %rd86, 16;
	add.s64 	%rd85, %rd85, 16;
	add.s64 	%rd84, %rd84, 16;
	setp.ne.s32 	%p22, %r63, 0;
	@%p22 bra 	$L__BB0_30;
$L__BB0_31:
	setp.eq.s32 	%p23, %r32, 0;
	@%p23 bra 	$L__BB0_39;
	and.b32  	%r38, %r43, 3;
	setp.lt.u32 	%p24, %r32, 4;
	@%p24 bra 	$L__BB0_34;
	cvt.u64.u32 	%rd56, %r65;
	mul.wide.u32 	%rd57, %r65, 2;
	add.s64 	%rd58, %rd6, %rd57;
	ld.global.u16 	%rs91, [%rd58];
	// begin inline asm
	{  cvt.f32.f16 %f229, %rs91;}

	// end inline asm
	sub.f32 	%f245, %f229, %f15;
	mul.f32 	%f246, %f29, %f245;
	add.s64 	%rd59, %rd3, %rd57;
	ld.global.u16 	%rs92, [%rd59];
	// begin inline asm
	{  cvt.f32.f16 %f230, %rs92;}

	// end inline asm
	add.s64 	%rd60, %rd2, %rd57;
	ld.global.u16 	%rs93, [%rd60];
	// begin inline asm
	{  cvt.f32.f16 %f231, %rs93;}

	// end inline asm
	fma.rn.f32 	%f232, %f246, %f230, %f231;
	// begin inline asm
	{  cvt.rn.f16.f32 %rs94, %f232;}

	// end inline asm
	add.s64 	%rd61, %rd56, %rd5;
	shl.b64 	%rd62, %rd61, 1;
	add.s64 	%rd63, %rd1, %rd62;
	st.global.u16 	[%rd63], %rs94;
	ld.global.u16 	%rs95, [%rd58+2];
	// begin inline asm
	{  cvt.f32.f16 %f233, %rs95;}

	// end inline asm
	sub.f32 	%f247, %f233, %f15;
	mul.f32 	%f248, %f29, %f247;
	ld.global.u16 	%rs96, [%rd59+2];
	// begin inline asm
	{  cvt.f32.f16 %f234, %rs96;}

	// end inline asm
	ld.global.u16 	%rs97, [%rd60+2];
	// begin inline asm
	{  cvt.f32.f16 %f235, %rs97;}

	// end inline asm
	fma.rn.f32 	%f236, %f248, %f234, %f235;
	// begin inline asm
	{  cvt.rn.f16.f32 %rs98, %f236;}

	// end inline asm
	st.global.u16 	[%rd63+2], %rs98;
	ld.global.u16 	%rs99, [%rd58+4];
	// begin inline asm
	{  cvt.f32.f16 %f237, %rs99;}

	// end inline asm
	sub.f32 	%f249, %f237, %f15;
	mul.f32 	%f250, %f29, %f249;
	ld.global.u16 	%rs100, [%rd59+4];
	// begin inline asm
	{  cvt.f32.f16 %f238, %rs100;}

	// end inline asm
	ld.global.u16 	%rs101, [%rd60+4];
	// begin inline asm
	{  cvt.f32.f16 %f239, %rs101;}

	// end inline asm
	fma.rn.f32 	%f240, %f250, %f238, %f239;
	// begin inline asm
	{  cvt.rn.f16.f32 %rs102, %f240;}

	// end inline asm
	st.global.u16 	[%rd63+4], %rs102;
	ld.global.u16 	%rs103, [%rd58+6];
	// begin inline asm
	{  cvt.f32.f16 %f241, %rs103;}

	// end inline asm
	sub.f32 	%f251, %f241, %f15;
	mul.f32 	%f252, %f29, %f251;
	ld.global.u16 	%rs104, [%rd59+6];
	// begin inline asm
	{  cvt.f32.f16 %f242, %rs104;}

	// end inline asm
	ld.global.u16 	%rs105, [%rd60+6];
	// begin inline asm
	{  cvt.f32.f16 %f243, %rs105;}

	// end inline asm
	fma.rn.f32 	%f244, %f252, %f242, %f243;
	// begin inline asm
	{  cvt.rn.f16.f32 %rs106, %f244;}

	// end inline asm
	st.global.u16 	[%rd63+6], %rs106;
	add.s32 	%r65, %r65, 4;
$L__BB0_34:
	setp.eq.s32 	%p25, %r38, 0;
	@%p25 bra 	$L__BB0_39;
	setp.eq.s32 	%p26, %r38, 1;
	@%p26 bra 	$L__BB0_37;
	cvt.u64.u32 	%rd64, %r65;
	mul.wide.u32 	%rd65, %r65, 2;
	add.s64 	%rd66, %rd6, %rd65;
	ld.global.u16 	%rs107, [%rd66];
	// begin inline asm
	{  cvt.f32.f16 %f253, %rs107;}

	// end inline asm
	sub.f32 	%f261, %f253, %f15;
	mul.f32 	%f262, %f29, %f261;
	add.s64 	%rd67, %rd3, %rd65;
	ld.global.u16 	%rs108, [%rd67];
	// begin inline asm
	{  cvt.f32.f16 %f254, %rs108;}

	// end inline asm
	add.s64 	%rd68, %rd2, %rd65;
	ld.global.u16 	%rs109, [%rd68];
	// begin inline asm
	{  cvt.f32.f16 %f255, %rs109;}

	// end inline asm
	fma.rn.f32 	%f256, %f262, %f254, %f255;
	// begin inline asm
	{  cvt.rn.f16.f32 %rs110, %f256;}

	// end inline asm
	add.s64 	%rd69, %rd64, %rd5;
	shl.b64 	%rd70, %rd69, 1;
	add.s64 	%rd71, %rd1, %rd70;
	st.global.u16 	[%rd71], %rs110;
	ld.global.u16 	%rs111, [%rd66+2];
	// begin inline asm
	{  cvt.f32.f16 %f257, %rs111;}

	// end inline asm
	sub.f32 	%f263, %f257, %f15;
	mul.f32 	%f264, %f29, %f263;
	ld.global.u16 	%rs112, [%rd67+2];
	// begin inline asm
	{  cvt.f32.f16 %f258, %rs112;}

	// end inline asm
	ld.global.u16 	%rs113, [%rd68+2];
	// begin inline asm
	{  cvt.f32.f16 %f259, %rs113;}

	// end inline asm
	fma.rn.f32 	%f260, %f264, %f258, %f259;
	// begin inline asm
	{  cvt.rn.f16.f32 %rs114, %f260;}

	// end inline asm
	st.global.u16 	[%rd71+2], %rs114;
	add.s32 	%r65, %r65, 2;
$L__BB0_37:
	and.b32  	%r52, %r43, 1;
	setp.eq.b32 	%p27, %r52, 1;
	not.pred 	%p28, %p27;
	@%p28 bra 	$L__BB0_39;
	cvt.u64.u32 	%rd72, %r65;
	mul.wide.u32 	%rd73, %r65, 2;
	add.s64 	%rd74, %rd6, %rd73;
	ld.global.u16 	%rs115, [%rd74];
	// begin inline asm
	{  cvt.f32.f16 %f265, %rs115;}

	// end inline asm
	sub.f32 	%f269, %f265, %f15;
	mul.f32 	%f270, %f29, %f269;
	add.s64 	%rd75, %rd3, %rd73;
	ld.global.u16 	%rs116, [%rd75];
	// begin inline asm
	{  cvt.f32.f16 %f266, %rs116;}

	// end inline asm
	add.s64 	%rd76, %rd2, %rd73;
	ld.global.u16 	%rs117, [%rd76];
	// begin inline asm
	{  cvt.f32.f16 %f267, %rs117;}

	// end inline asm
	fma.rn.f32 	%f268, %f270, %f266, %f267;
	// begin inline asm
	{  cvt.rn.f16.f32 %rs118, %f268;}

	// end inline asm
	add.s64 	%rd77, %rd72, %rd5;
	shl.b64 	%rd78, %rd77, 1;
	add.s64 	%rd79, %rd1, %rd78;
	st.global.u16 	[%rd79], %rs118;
$L__BB0_39:
	ret;

}


// ===== COMPILED SASS (sm_100) =====

	.target	sm_100

	.elftype	@"ET_EXEC"


//--------------------- .note.nv.tkinfo           --------------------------
	.section	.note.nv.tkinfo,"",@"SHT_NOTE"
	.sectionflags	@"SHF_NOTE_NV_TKINFO"
	.tkinfo
        /*0018*/ 	.word	0x00000002
        /*0030*/ 	.string	""
        /*0030*/ 	.string	"ptxas"
        /*0030*/ 	.string	"Cuda compilation tools, release 13.0, V13.0.88"
        /*0030*/ 	.string	"Build cuda_13.0.r13.0/compiler.36424714_0"
        /*0030*/ 	.string	"-arch sm_100 -m 64 "



//--------------------- .note.nv.cuinfo           --------------------------
	.section	.note.nv.cuinfo,"",@"SHT_NOTE"
	.sectionflags	@"SHF_NOTE_NV_CUINFO"
        /*0018*/ 	.short	0x0002
        /*001a*/ 	.short	0x0064
        /*001c*/ 	.short	0x0082
	.zero		2


//--------------------- .nv.info                  --------------------------
	.section	.nv.info,"",@"SHT_CUDA_INFO"
	.align	4


	//----- nvinfo : EIATTR_REGCOUNT
	.align		4
        /*0000*/ 	.byte	0x04, 0x2f
        /*0002*/ 	.short	(.L_1 - .L_0)
	.align		4
.L_0:
        /*0004*/ 	.word	index@(_Z23simple_layernorm_kernelPK6__halfPS_S1_S1_ii)
        /*0008*/ 	.word	0x0000001e


	//----- nvinfo : EIATTR_FRAME_SIZE
	.align		4
.L_1:
        /*000c*/ 	.byte	0x04, 0x11
        /*000e*/ 	.short	(.L_3 - .L_2)
	.align		4
.L_2:
        /*0010*/ 	.word	index@($__internal_0_$__cuda_sm3x_div_rn_noftz_f32_slowpath)
        /*0014*/ 	.word	0x00000000


	//----- nvinfo : EIATTR_FRAME_SIZE
	.align		4
.L_3:
        /*0018*/ 	.byte	0x04, 0x11
        /*001a*/ 	.short	(.L_5 - .L_4)
	.align		4
.L_4:
        /*001c*/ 	.word	index@(_Z23simple_layernorm_kernelPK6__halfPS_S1_S1_ii)
        /*0020*/ 	.word	0x00000000


	//----- nvinfo : EIATTR_MIN_STACK_SIZE
	.align		4
.L_5:
        /*0024*/ 	.byte	0x04, 0x12
        /*0026*/ 	.short	(.L_7 - .L_6)
	.align		4
.L_6:
        /*0028*/ 	.word	index@(_Z23simple_layernorm_kernelPK6__halfPS_S1_S1_ii)
        /*002c*/ 	.word	0x00000000
.L_7:


//--------------------- .nv.compat                --------------------------
	.section	.nv.compat,"",@"SHT_CUDA_COMPAT_INFO"
	.align	4
        /*0000*/ 	.byte	0x02, 0x09, 0x00, 0x00, 0x02, 0x02, 0x01, 0x00, 0x02, 0x05, 0x05, 0x00, 0x03, 0x07, 0x01, 0x01
        /*0010*/ 	.byte	0x02, 0x03, 0x00, 0x00, 0x02, 0x06, 0x01, 0x00, 0x04, 0x0b, 0x08, 0x00, 0x01, 0x00, 0x00, 0x00
        /*0020*/ 	.byte	0x00, 0x00, 0x00, 0x00


//--------------------- .nv.info._Z23simple_layernorm_kernelPK6__halfPS_S1_S1_ii --------------------------
	.section	.nv.info._Z23simple_layernorm_kernelPK6__halfPS_S1_S1_ii,"",@"SHT_CUDA_INFO"
	.sectionflags	@""
	.align	4


	//----- nvinfo : EIATTR_CUDA_API_VERSION
	.align		4
        /*0000*/ 	.byte	0x04, 0x37
        /*0002*/ 	.short	(.L_9 - .L_8)
.L_8:
        /*0004*/ 	.word	0x00000082


	//----- nvinfo : EIATTR_KPARAM_INFO
	.align		4
.L_9:
        /*0008*/ 	.byte	0x04, 0x17
        /*000a*/ 	.short	(.L_11 - .L_10)
.L_10:
        /*000c*/ 	.word	0x00000000
        /*0010*/ 	.short	0x0005
        /*0012*/ 	.short	0x0024
        /*0014*/ 	.byte	0x00, 0xf0, 0x11, 0x00


	//----- nvinfo : EIATTR_KPARAM_INFO
	.align		4
.L_11:
        /*0018*/ 	.byte	0x04, 0x17
        /*001a*/ 	.short	(.L_13 - .L_12)
.L_12:
        /*001c*/ 	.word	0x00000000
        /*0020*/ 	.short	0x0004
        /*0022*/ 	.short	0x0020
        /*0024*/ 	.byte	0x00, 0xf0, 0x11, 0x00


	//----- nvinfo : EIATTR_KPARAM_INFO
	.align		4
.L_13:
        /*0028*/ 	.byte	0x04, 0x17
        /*002a*/ 	.short	(.L_15 - .L_14)
.L_14:
        /*002c*/ 	.word	0x00000000
        /*0030*/ 	.short	0x0003
        /*0032*/ 	.short	0x0018
        /*0034*/ 	.byte	0x00, 0xf5, 0x21, 0x00


	//----- nvinfo : EIATTR_KPARAM_INFO
	.align		4
.L_15:
        /*0038*/ 	.byte	0x04, 0x17
        /*003a*/ 	.short	(.L_17 - .L_16)
.L_16:
        /*003c*/ 	.word	0x00000000
        /*0040*/ 	.short	0x0002
        /*0042*/ 	.short	0x0010
        /*0044*/ 	.byte	0x00, 0xf5, 0x21, 0x00


	//----- nvinfo : EIATTR_KPARAM_INFO
	.align		4
.L_17:
        /*0048*/ 	.byte	0x04, 0x17
        /*004a*/ 	.short	(.L_19 - .L_18)
.L_18:
        /*004c*/ 	.word	0x00000000
        /*0050*/ 	.short	0x0001
        /*0052*/ 	.short	0x0008
        /*0054*/ 	.byte	0x00, 0xf5, 0x21, 0x00


	//----- nvinfo : EIATTR_KPARAM_INFO
	.align		4
.L_19:
        /*0058*/ 	.byte	0x04, 0x17
        /*005a*/ 	.short	(.L_21 - .L_20)
.L_20:
        /*005c*/ 	.word	0x00000000
        /*0060*/ 	.short	0x0000
        /*0062*/ 	.short	0x0000
        /*0064*/ 	.byte	0x00, 0xf5, 0x21, 0x00


	//----- nvinfo : EIATTR_SPARSE_MMA_MASK
	.align		4
.L_21:
        /*0068*/ 	.byte	0x03, 0x50
        /*006a*/ 	.short	0x0000


	//----- nvinfo : EIATTR_MAXREG_COUNT
	.align		4
        /*006c*/ 	.byte	0x03, 0x1b
        /*006e*/ 	.short	0x00ff


	//----- nvinfo : EIATTR_MERCURY_ISA_VERSION
	.align		4
        /*0070*/ 	.byte	0x03, 0x5f
        /*0072*/ 	.short	0x0101


	//----- nvinfo : EIATTR_VRC_CTA_INIT_COUNT
	.align		4
        /*0074*/ 	.byte	0x02, 0x4a
	.zero		1
	.zero		1


	//----- nvinfo : EIATTR_EXIT_INSTR_OFFSETS
	.align		4
        /*0078*/ 	.byte	0x04, 0x1c
        /*007a*/ 	.short	(.L_23 - .L_22)


	//   ....[0]....
.L_22:
        /*007c*/ 	.word	0x00000070


	//   ....[1]....
        /*0080*/ 	.word	0x000015c0


	//   ....[2]....
        /*0084*/ 	.word	0x00001e50


	//   ....[3]....
        /*0088*/ 	.word	0x00002240


	//   ....[4]....
        /*008c*/ 	.word	0x000024b0


	//   ....[5]....
        /*0090*/ 	.word	0x00002610


	//----- nvinfo : EIATTR_CRS_STACK_SIZE
	.align		4
.L_23:
        /*0094*/ 	.byte	0x04, 0x1e
        /*0096*/ 	.short	(.L_25 - .L_24)
.L_24:
        /*0098*/ 	.word	0x00000000


	//----- nvinfo : EIATTR_CBANK_PARAM_SIZE
	.align		4
.L_25:
        /*009c*/ 	.byte	0x03, 0x19
        /*009e*/ 	.short	0x0028


	//----- nvinfo : EIATTR_PARAM_CBANK
	.align		4
        /*00a0*/ 	.byte	0x04, 0x0a
        /*00a2*/ 	.short	(.L_27 - .L_26)
	.align		4
.L_26:
        /*00a4*/ 	.word	index@(.nv.constant0._Z23simple_layernorm_kernelPK6__halfPS_S1_S1_ii)
        /*00a8*/ 	.short	0x0380
        /*00aa*/ 	.short	0x0028


	//----- nvinfo : EIATTR_SW_WAR
	.align		4
.L_27:
        /*00ac*/ 	.byte	0x04, 0x36
        /*00ae*/ 	.short	(.L_29 - .L_28)
.L_28:
        /*00b0*/ 	.word	0x00000008
.L_29:


//--------------------- .nv.callgraph             --------------------------
	.section	.nv.callgraph,"",@"SHT_CUDA_CALLGRAPH"
	.align	4
	.sectionentsize	8
	.align		4
        /*0000*/ 	.word	0x00000000
	.align		4
        /*0004*/ 	.word	0xffffffff
	.align		4
        /*0008*/ 	.word	0x00000000
	.align		4
        /*000c*/ 	.word	0xfffffffe
	.align		4
        /*0010*/ 	.word	0x00000000
	.align		4
        /*0014*/ 	.word	0xfffffffd
	.align		4
        /*0018*/ 	.word	0x00000000
	.align		4
        /*001c*/ 	.word	0xfffffffc


//--------------------- .text._Z23simple_layernorm_kernelPK6__halfPS_S1_S1_ii --------------------------
	.section	.text._Z23simple_layernorm_kernelPK6__halfPS_S1_S1_ii,"ax",@progbits
	.align	128
        .global         _Z23simple_layernorm_kernelPK6__halfPS_S1_S1_ii
        .type           _Z23simple_layernorm_kernelPK6__halfPS_S1_S1_ii,@function
        .size           _Z23simple_layernorm_kernelPK6__halfPS_S1_S1_ii,(.L_x_32 - _Z23simple_layernorm_kernelPK6__halfPS_S1_S1_ii)
        .other          _Z23simple_layernorm_kernelPK6__halfPS_S1_S1_ii,@"STO_CUDA_ENTRY STV_DEFAULT"
_Z23simple_layernorm_kernelPK6__halfPS_S1_S1_ii:
.text._Z23simple_layernorm_kernelPK6__halfPS_S1_S1_ii:
[----:B------:R-:W-:Y:S01]  /*0000*/  LDC R1, c[0x0][0x37c] ;  /* 0x0000df00ff017b82 */ /* 0x000fe20000000800 */
[----:B------:R-:W0:Y:S07]  /*0010*/  S2R R3, SR_TID.X ;  /* 0x0000000000037919 */ /* 0x000e2e0000002100 */
[----:B------:R-:W0:Y:S01]  /*0020*/  S2UR UR4, SR_CTAID.X ;  /* 0x00000000000479c3 */ /* 0x000e220000002500 */
[----:B------:R-:W1:Y:S07]  /*0030*/  LDCU UR5, c[0x0][0x3a0] ;  /* 0x00007400ff0577ac */ /* 0x000e6e0008000800 */
[----:B------:R-:W0:Y:S02]  /*0040*/  LDC R2, c[0x0][0x360] ;  /* 0x0000d800ff027b82 */ /* 0x000e240000000800 */
[----:B0-----:R-:W-:-:S05]  /*0050*/  IMAD R2, R2, UR4, R3 ;  /* 0x0000000402027c24 */ /* 0x001fca000f8e0203 */
[----:B-1----:R-:W-:-:S13]  /*0060*/  ISETP.GE.AND P0, PT, R2, UR5, PT ;  /* 0x0000000502007c0c */ /* 0x002fda000bf06270 */
[----:B------:R-:W-:Y:S05]  /*0070*/  @P0 EXIT ;  /* 0x000000000000094d */ /* 0x000fea0003800000 */
[----:B------:R-:W0:Y:S01]  /*0080*/  LDCU UR7, c[0x0][0x3a4] ;  /* 0x00007480ff0777ac */ /* 0x000e220008000800 */
[----:B------:R-:W1:Y:S01]  /*0090*/  LDC.64 R4, c[0x0][0x380] ;  /* 0x0000e000ff047b82 */ /* 0x000e620000000a00 */
[----:B------:R-:W-:Y:S01]  /*00a0*/  HFMA2 R10, -RZ, RZ, 0, 0 ;  /* 0x00000000ff0a7431 */ /* 0x000fe200000001ff */
[----:B------:R-:W2:Y:S01]  /*00b0*/  LDCU.64 UR12, c[0x0][0x358] ;  /* 0x00006b00ff0c77ac */ /* 0x000ea20008000a00 */
[----:B0-----:R-:W-:Y:S02]  /*00c0*/  UISETP.GE.AND UP0, UPT, UR7, 0x1, UPT ;  /* 0x000000010700788c */ /* 0x001fe4000bf06270 */
[----:B------:R-:W-:-:S05]  /*00d0*/  IMAD R2, R2, UR7, RZ ;  /* 0x0000000702027c24 */ /* 0x000fca000f8e02ff */
[----:B------:R-:W-:Y:S01]  /*00e0*/  SHF.R.S32.HI R7, RZ, 0x1f, R2 ;  /* 0x0000001fff077819 */ /* 0x000fe20000011402 */
[----:B-1----:R-:W-:Y:S01]  /*00f0*/  IMAD.WIDE R4, R2, 0x2, R4 ;  /* 0x0000000202047825 */ /* 0x002fe200078e0204 */
[----:B--2---:R-:W-:Y:S06]  /*0100*/  BRA.U !UP0, `(.L_x_0) ;  /* 0x00000009081c7547 */ /* 0x004fec000b800000 */
[----:B------:R-:W-:Y:S01]  /*0110*/  UISETP.GE.U32.AND UP2, UPT, UR7, 0x10, UPT ;  /* 0x000000100700788c */ /* 0x000fe2000bf46070 */
[----:B------:R-:W-:Y:S01]  /*0120*/  MOV R10, RZ ;  /* 0x000000ff000a7202 */ /* 0x000fe20000000f00 */
[----:B------:R-:W-:Y:S01]  /*0130*/  ULOP3.LUT UR4, UR7, 0xf, URZ, 0xc0, !UPT ;  /* 0x0000000f07047892 */ /* 0x000fe2000f8ec0ff */
[----:B------:R-:W-:-:S03]  /*0140*/  MOV R3, RZ ;  /* 0x000000ff00037202 */ /* 0x000fc60000000f00 */
[----:B------:R-:W-:-:S03]  /*0150*/  UISETP.NE.AND UP1, UPT, UR4, URZ, UPT ;  /* 0x000000ff0400728c */ /* 0x000fc6000bf25270 */
[----:B------:R-:W-:Y:S08]  /*0160*/  BRA.U !UP2, `(.L_x_1) ;  /* 0x000000010af87547 */ /* 0x000ff0000b800000 */
[----:B------:R-:W0:Y:S01]  /*0170*/  LDCU.64 UR8, c[0x0][0x380] ;  /* 0x00007000ff0877ac */ /* 0x000e220008000a00 */
[----:B------:R-:W-:Y:S01]  /*0180*/  MOV R10, RZ ;  /* 0x000000ff000a7202 */ /* 0x000fe20000000f00 */
[----:B------:R-:W-:-:S04]  /*0190*/  ULOP3.LUT UR5, UR7, 0x7ffffff0, URZ, 0xc0, !UPT ;  /* 0x7ffffff007057892 */ /* 0x000fc8000f8ec0ff */
[----:B------:R-:W-:Y:S02]  /*01a0*/  UIADD3 UR6, UPT, UPT, -UR5, URZ, URZ ;  /* 0x000000ff05067290 */ /* 0x000fe4000fffe1ff */
[----:B------:R-:W-:Y:S02]  /*01b0*/  MOV R3, UR5 ;  /* 0x0000000500037c02 */ /* 0x000fe40008000f00 */
[----:B0-----:R-:W-:-:S04]  /*01c0*/  LEA R8, P0, R2, UR8, 0x1 ;  /* 0x0000000802087c11 */ /* 0x001fc8000f8008ff */
[----:B------:R-:W-:Y:S02]  /*01d0*/  IADD3 R8, P1, PT, R8, 0x10, RZ ;  /* 0x0000001008087810 */ /* 0x000fe40007f3e0ff */
[----:B------:R-:W-:-:S04]  /*01e0*/  LEA.HI.X R9, R2, UR9, R7, 0x1, P0 ;  /* 0x0000000902097c11 */ /* 0x000fc800080f0c07 */
[----:B------:R-:W-:-:S07]  /*01f0*/  IADD3.X R9, PT, PT, RZ, R9, RZ, P1, !PT ;  /* 0x00000009ff097210 */ /* 0x000fce0000ffe4ff */
.L_x_2:
[----:B------:R-:W2:Y:S04]  /*0200*/  LDG.E.U16 R21, desc[UR12][R8.64+-0x10] ;  /* 0xfffff00c08157981 */ /* 0x000ea8000c1e1500 */
[----:B------:R-:W3:Y:S04]  /*0210*/  LDG.E.U16 R22, desc[UR12][R8.64+-0xe] ;  /* 0xfffff20c08167981 */ /* 0x000ee8000c1e1500 */
[----:B------:R-:W4:Y:S04]  /*0220*/  LDG.E.U16 R23, desc[UR12][R8.64+-0xc] ;  /* 0xfffff40c08177981 */ /* 0x000f28000c1e1500 */
[----:B------:R-:W5:Y:S04]  /*0230*/  LDG.E.U16 R24, desc[UR12][R8.64+-0xa] ;  /* 0xfffff60c08187981 */ /* 0x000f68000c1e1500 */
        /* <DEDUP_REMOVED lines=11> */
[----:B------:R0:W5:Y:S01]  /*02f0*/  LDG.E.U16 R20, desc[UR12][R8.64+0xe] ;  /* 0x00000e0c08147981 */ /* 0x000162000c1e1500 */
[----:B------:R-:W-:-:S04]  /*0300*/  UIADD3 UR6, UPT, UPT, UR6, 0x10, URZ ;  /* 0x0000001006067890 */ /* 0x000fc8000fffe0ff */
[----:B------:R-:W-:Y:S01]  /*0310*/  UISETP.NE.AND UP2, UPT, UR6, URZ, UPT ;  /* 0x000000ff0600728c */ /* 0x000fe2000bf45270 */
[----:B0-----:R-:W-:-:S04]  /*0320*/  IADD3 R8, P0, PT, R8, 0x20, RZ ;  /* 0x0000002008087810 */ /* 0x001fc80007f1e0ff */
[----:B------:R-:W-:Y:S01]  /*0330*/  IADD3.X R9, PT, PT, RZ, R9, RZ, P0, !PT ;  /* 0x00000009ff097210 */ /* 0x000fe200007fe4ff */
[----:B--2---:R-:W-:Y:S02]  /*0340*/  HADD2.F32 R21, -RZ, R21.H0_H0 ;  /* 0x20000015ff157230 */ /* 0x004fe40000004100 */
[----:B---3--:R-:W-:-:S03]  /*0350*/  HADD2.F32 R22, -RZ, R22.H0_H0 ;  /* 0x20000016ff167230 */ /* 0x008fc60000004100 */
[----:B------:R-:W-:Y:S01]  /*0360*/  FADD R21, R21, R10 ;  /* 0x0000000a15157221 */ /* 0x000fe20000000000 */
[----:B----4-:R-:W-:-:S03]  /*0370*/  HADD2.F32 R10, -RZ, R23.H0_H0 ;  /* 0x20000017ff0a7230 */ /* 0x010fc60000004100 */
[----:B------:R-:W-:Y:S01]  /*0380*/  FADD R21, R21, R22 ;  /* 0x0000001615157221 */ /* 0x000fe20000000000 */
[----:B-----5:R-:W-:-:S03]  /*0390*/  HADD2.F32 R23, -RZ, R24.H0_H0 ;  /* 0x20000018ff177230 */ /* 0x020fc60000004100 */
[----:B------:R-:W-:Y:S01]  /*03a0*/  FADD R10, R21, R10 ;  /* 0x0000000a150a7221 */ /* 0x000fe20000000000 */
[----:B------:R-:W-:-:S03]  /*03b0*/  HADD2.F32 R21, -RZ, R0.H0_H0 ;  /* 0x20000000ff157230 */ /* 0x000fc60000004100 */
        /* <DEDUP_REMOVED lines=22> */
[----:B------:R-:W-:-:S04]  /*0520*/  FADD R10, R10, R19 ;  /* 0x000000130a0a7221 */ /* 0x000fc80000000000 */
[----:B------:R-:W-:Y:S01]  /*0530*/  FADD R10, R10, R11 ;  /* 0x0000000b0a0a7221 */ /* 0x000fe20000000000 */
[----:B------:R-:W-:Y:S06]  /*0540*/  BRA.U UP2, `(.L_x_2) ;  /* 0xfffffffd022c7547 */ /* 0x000fec000b83ffff */
.L_x_1:
[----:B------:R-:W-:Y:S05]  /*0550*/  BRA.U !UP1, `(.L_x_0) ;  /* 0x0000000509087547 */ /* 0x000fea000b800000 */
[----:B------:R-:W-:Y:S02]  /*0560*/  UISETP.GE.U32.AND UP1, UPT, UR4, 0x8, UPT ;  /* 0x000000080400788c */ /* 0x000fe4000bf26070 */
[----:B------:R-:W-:-:S04]  /*0570*/  ULOP3.LUT UR5, UR7, 0x7, URZ, 0xc0, !UPT ;  /* 0x0000000707057892 */ /* 0x000fc8000f8ec0ff */
[----:B------:R-:W-:-:S03]  /*0580*/  UISETP.NE.AND UP2, UPT, UR5, URZ, UPT ;  /* 0x000000ff0500728c */ /* 0x000fc6000bf45270 */
[----:B------:R-:W-:Y:S08]  /*0590*/  BRA.U !UP1, `(.L_x_3) ;  /* 0x0000000109687547 */ /* 0x000ff0000b800000 */
[----:B------:R-:W-:-:S05]  /*05a0*/  IMAD.WIDE.U32 R8, R3, 0x2, R4 ;  /* 0x0000000203087825 */ /* 0x000fca00078e0004 */
[----:B------:R-:W2:Y:S04]  /*05b0*/  LDG.E.U16 R0, desc[UR12][R8.64] ;  /* 0x0000000c08007981 */ /* 0x000ea8000c1e1500 */
[----:B------:R-:W3:Y:S04]  /*05c0*/  LDG.E.U16 R6, desc[UR12][R8.64+0x2] ;  /* 0x0000020c08067981 */ /* 0x000ee8000c1e1500 */
[----:B------:R-:W4:Y:S04]  /*05d0*/  LDG.E.U16 R12, desc[UR12][R8.64+0x4] ;  /* 0x0000040c080c7981 */ /* 0x000f28000c1e1500 */
[----:B------:R-:W5:Y:S04]  /*05e0*/  LDG.E.U16 R14, desc[UR12][R8.64+0x6] ;  /* 0x0000060c080e7981 */ /* 0x000f68000c1e1500 */
[----:B------:R-:W5:Y:S04]  /*05f0*/  LDG.E.U16 R15, desc[UR12][R8.64+0x8] ;  /* 0x0000080c080f7981 */ /* 0x000f68000c1e1500 */
[----:B------:R-:W5:Y:S04]  /*0600*/  LDG.E.U16 R16, desc[UR12][R8.64+0xa] ;  /* 0x00000a0c08107981 */ /* 0x000f68000c1e1500 */
[----:B------:R-:W5:Y:S04]  /*0610*/  LDG.E.U16 R17, desc[UR12][R8.64+0xc] ;  /* 0x00000c0c08117981 */ /* 0x000f68000c1e1500 */
[----:B------:R-:W5:Y:S01]  /*0620*/  LDG.E.U16 R18, desc[UR12][R8.64+0xe] ;  /* 0x00000e0c08127981 */ /* 0x000f62000c1e1500 */
[----:B------:R-:W-:Y:S01]  /*0630*/  IADD3 R3, PT, PT, R3, 0x8, RZ ;  /* 0x0000000803037810 */ /* 0x000fe20007ffe0ff */
[----:B--2---:R-:W-:-:S02]  /*0640*/  HADD2.F32 R11, -RZ, R0.H0_H0 ;  /* 0x20000000ff0b7230 */ /* 0x004fc40000004100 */
        /* <DEDUP_REMOVED lines=14> */
[----:B------:R-:W-:-:S07]  /*0730*/  FADD R10, R6, R9 ;  /* 0x00000009060a7221 */ /* 0x000fce0000000000 */
.L_x_3:
        /* <DEDUP_REMOVED lines=17> */
[----:B------:R-:W-:-:S04]  /*0850*/  FADD R6, R6, R13 ;  /* 0x0000000d06067221 */ /* 0x000fc80000000000 */
[----:B------:R-:W-:-:S07]  /*0860*/  FADD R10, R6, R11 ;  /* 0x0000000b060a7221 */ /* 0x000fce0000000000 */
.L_x_4:
[----:B------:R-:W-:Y:S05]  /*0870*/  BRA.U !UP2, `(.L_x_0) ;  /* 0x000000010a407547 */ /* 0x000fea000b800000 */
[----:B------:R-:W0:Y:S01]  /*0880*/  LDCU.64 UR8, c[0x0][0x380] ;  /* 0x00007000ff0877ac */ /* 0x000e220008000a00 */
[C---:B------:R-:W-:Y:S02]  /*0890*/  SHF.L.U64.HI R9, R2.reuse, 0x1, R7 ;  /* 0x0000000102097819 */ /* 0x040fe40000010207 */
[----:B------:R-:W-:Y:S01]  /*08a0*/  SHF.L.U32 R8, R2, 0x1, RZ ;  /* 0x0000000102087819 */ /* 0x000fe200000006ff */
[----:B------:R-:W-:-:S04]  /*08b0*/  UIADD3 UR4, UPT, UPT, -UR4, URZ, URZ ;  /* 0x000000ff04047290 */ /* 0x000fc8000fffe1ff */
[----:B------:R-:W-:-:S03]  /*08c0*/  IMAD.WIDE.U32 R8, R3, 0x2, R8 ;  /* 0x0000000203087825 */ /* 0x000fc600078e0008 */
[----:B0-----:R-:W-:-:S04]  /*08d0*/  IADD3 R6, P0, PT, R8, UR8, RZ ;  /* 0x0000000808067c10 */ /* 0x001fc8000ff1e0ff */
[----:B------:R-:W-:-:S09]  /*08e0*/  IADD3.X R9, PT, PT, R9, UR9, RZ, P0, !PT ;  /* 0x0000000909097c10 */ /* 0x000fd200087fe4ff */
.L_x_5:
[----:B------:R-:W-:-:S05]  /*08f0*/  MOV R8, R6 ;  /* 0x0000000600087202 */ /* 0x000fca0000000f00 */
[----:B------:R0:W2:Y:S01]  /*0900*/  LDG.E.U16 R0, desc[UR12][R8.64] ;  /* 0x0000000c08007981 */ /* 0x0000a2000c1e1500 */
[----:B------:R-:W-:Y:S01]  /*0910*/  UIADD3 UR4, UPT, UPT, UR4, 0x1, URZ ;  /* 0x0000000104047890 */ /* 0x000fe2000fffe0ff */
[----:B------:R-:W-:-:S03]  /*0920*/  IADD3 R6, P0, PT, R6, 0x2, RZ ;  /* 0x0000000206067810 */ /* 0x000fc60007f1e0ff */
[----:B------:R-:W-:Y:S01]  /*0930*/  UISETP.NE.AND UP1, UPT, UR4, URZ, UPT ;  /* 0x000000ff0400728c */ /* 0x000fe2000bf25270 */
[----:B0-----:R-:W-:Y:S01]  /*0940*/  IADD3.X R9, PT, PT, RZ, R9, RZ, P0, !PT ;  /* 0x00000009ff097210 */ /* 0x001fe200007fe4ff */
[----:B--2---:R-:W-:-:S05]  /*0950*/  HADD2.F32 R3, -RZ, R0.H0_H0 ;  /* 0x20000000ff037230 */ /* 0x004fca0000004100 */
[----:B------:R-:W-:Y:S02]  /*0960*/  FADD R10, R3, R10 ;  /* 0x0000000a030a7221 */ /* 0x000fe40000000000 */
[----:B------:R-:W-:Y:S05]  /*0970*/  BRA.U UP1, `(.L_x_5) ;  /* 0xfffffffd01dc7547 */ /* 0x000fea000b83ffff */
.L_x_0:
[----:B------:R-:W-:Y:S01]  /*0980*/  I2FP.F32.S32 R3, UR7 ;  /* 0x0000000700037c45 */ /* 0x000fe20008201400 */
[----:B------:R-:W-:Y:S03]  /*0990*/  BSSY.RECONVERGENT B0, `(.L_x_6) ;  /* 0x000000d000007945 */ /* 0x000fe60003800200 */
[----:B------:R-:W0:Y:S08]  /*09a0*/  MUFU.RCP R0, R3 ;  /* 0x0000000300007308 */ /* 0x000e300000001000 */
[----:B------:R-:W1:Y:S01]  /*09b0*/  FCHK P0, R10, R3 ;  /* 0x000000030a007302 */ /* 0x000e620000000000 */
[----:B0-----:R-:W-:-:S04]  /*09c0*/  FFMA R9, -R3, R0, 1 ;  /* 0x3f80000003097423 */ /* 0x001fc80000000100 */
[----:B------:R-:W-:-:S04]  /*09d0*/  FFMA R0, R0, R9, R0 ;  /* 0x0000000900007223 */ /* 0x000fc80000000000 */
[----:B------:R-:W-:-:S04]  /*09e0*/  FFMA R9, R0, R10, RZ ;  /* 0x0000000a00097223 */ /* 0x000fc800000000ff */
[----:B------:R-:W-:-:S04]  /*09f0*/  FFMA R6, -R3, R9, R10 ;  /* 0x0000000903067223 */ /* 0x000fc8000000010a */
[----:B------:R-:W-:Y:S01]  /*0a00*/  FFMA R6, R0, R6, R9 ;  /* 0x0000000600067223 */ /* 0x000fe20000000009 */
[----:B-1----:R-:W-:Y:S06]  /*0a10*/  @!P0 BRA `(.L_x_7) ;  /* 0x0000000000108947 */ /* 0x002fec0003800000 */
[----:B------:R-:W-:Y:S02]  /*0a20*/  MOV R0, R10 ;  /* 0x0000000a00007202 */ /* 0x000fe40000000f00 */
[----:B------:R-:W-:-:S07]  /*0a30*/  MOV R8, 0xa50 ;  /* 0x00000a5000087802 */ /* 0x000fce0000000f00 */
[----:B------:R-:W-:Y:S05]  /*0a40*/  CALL.REL.NOINC `($__internal_0_$__cuda_sm3x_div_rn_noftz_f32_slowpath) ;  /* 0x0000001800f47944 */ /* 0x000fea0003c00000 */
[----:B------:R-:W-:-:S07]  /*0a50*/  MOV R6, R0 ;  /* 0x0000000000067202 */ /* 0x000fce0000000f00 */
.L_x_7:
[----:B------:R-:W-:Y:S05]  /*0a60*/  BSYNC.RECONVERGENT B0 ;  /* 0x0000000000007941 */ /* 0x000fea0003800200 */
.L_x_6:
[----:B------:R-:W-:Y:S01]  /*0a70*/  HFMA2 R10, -RZ, RZ, 0, 0 ;  /* 0x00000000ff0a7431 */ /* 0x000fe200000001ff */
[----:B------:R-:W-:Y:S06]  /*0a80*/  BRA.U !UP0, `(.L_x_8) ;  /* 0x00000009088c7547 */ /* 0x000fec000b800000 */
[----:B------:R-:W0:Y:S01]  /*0a90*/  LDCU UR4, c[0x0][0x3a4] ;  /* 0x00007480ff0477ac */ /* 0x000e220008000800 */
[----:B------:R-:W-:Y:S01]  /*0aa0*/  CS2R R10, SRZ ;  /* 0x00000000000a7805 */ /* 0x000fe2000001ff00 */
[----:B0-----:R-:W-:Y:S02]  /*0ab0*/  UISETP.GE.U32.AND UP0, UPT, UR4, 0x10, UPT ;  /* 0x000000100400788c */ /* 0x001fe4000bf06070 */
[----:B------:R-:W-:-:S04]  /*0ac0*/  ULOP3.LUT UR6, UR4, 0xf, URZ, 0xc0, !UPT ;  /* 0x0000000f04067892 */ /* 0x000fc8000f8ec0ff */
        /* <DEDUP_REMOVED lines=11> */
.L_x_10:
        /* <DEDUP_REMOVED lines=22> */
[----:B------:R-:W-:-:S04]  /*0ce0*/  FADD R25, R25, -R6 ;  /* 0x8000000619197221 */ /* 0x000fc80000000000 */
[----:B------:R-:W-:Y:S01]  /*0cf0*/  FFMA R10, R25, R25, R10 ;  /* 0x00000019190a7223 */ /* 0x000fe2000000000a */
[----:B----4-:R-:W-:Y:S02]  /*0d00*/  HADD2.F32 R25, -RZ, R24.H0_H0 ;  /* 0x20000018ff197230 */ /* 0x010fe40000004100 */
[----:B------:R-:W-:Y:S01]  /*0d10*/  FADD R27, R27, -R6 ;  /* 0x800000061b1b7221 */ /* 0x000fe20000000000 */
[----:B-----5:R-:W-:-:S03]  /*0d20*/  HADD2.F32 R23, -RZ, R23.H0_H0 ;  /* 0x20000017ff177230 */ /* 0x020fc60000004100 */
[----:B------:R-:W-:Y:S01]  /*0d30*/  FFMA R10, R27, R27, R10 ;  /* 0x0000001b1b0a7223 */ /* 0x000fe2000000000a */
[--C-:B------:R-:W-:Y:S01]  /*0d40*/  FADD R25, R25, -R6.reuse ;  /* 0x8000000619197221 */ /* 0x100fe20000000000 */
[----:B------:R-:W-:-:S03]  /*0d50*/  FADD R23, R23, -R6 ;  /* 0x8000000617177221 */ /* 0x000fc60000000000 */
[----:B------:R-:W-:Y:S01]  /*0d60*/  FFMA R10, R25, R25, R10 ;  /* 0x00000019190a7223 */ /* 0x000fe2000000000a */
[----:B------:R-:W-:Y:S02]  /*0d70*/  HADD2.F32 R25, -RZ, R22.H0_H0 ;  /* 0x20000016ff197230 */ /* 0x000fe40000004100 */
[----:B------:R-:W-:Y:S02]  /*0d80*/  HADD2.F32 R21, -RZ, R21.H0_H0 ;  /* 0x20000015ff157230 */ /* 0x000fe40000004100 */
[----:B------:R-:W-:Y:S01]  /*0d90*/  FFMA R10, R23, R23, R10 ;  /* 0x00000017170a7223 */ /* 0x000fe2000000000a */
[----:B------:R-:W-:Y:S02]  /*0da0*/  HADD2.F32 R23, -RZ, R20.H0_H0 ;  /* 0x20000014ff177230 */ /* 0x000fe40000004100 */
[--C-:B------:R-:W-:Y:S01]  /*0db0*/  FADD R25, R25, -R6.reuse ;  /* 0x8000000619197221 */ /* 0x100fe20000000000 */
[----:B------:R-:W-:Y:S01]  /*0dc0*/  FADD R21, R21, -R6 ;  /* 0x8000000615157221 */ /* 0x000fe20000000000 */
[----:B------:R-:W-:-:S02]  /*0dd0*/  HADD2.F32 R19, -RZ, R19.H0_H0 ;  /* 0x20000013ff137230 */ /* 0x000fc40000004100 */
[----:B------:R-:W-:Y:S01]  /*0de0*/  FFMA R10, R25, R25, R10 ;  /* 0x00000019190a7223 */ /* 0x000fe2000000000a */
[----:B------:R-:W-:-:S03]  /*0df0*/  FADD R23, R23, -R6 ;  /* 0x8000000617177221 */ /* 0x000fc60000000000 */
[----:B------:R-:W-:Y:S01]  /*0e00*/  FFMA R10, R21, R21, R10 ;  /* 0x00000015150a7223 */ /* 0x000fe2000000000a */
[----:B------:R-:W-:Y:S02]  /*0e10*/  HADD2.F32 R21, -RZ, R18.H0_H0 ;  /* 0x20000012ff157230 */ /* 0x000fe40000004100 */
[----:B------:R-:W-:Y:S01]  /*0e20*/  FADD R19, R19, -R6 ;  /* 0x8000000613137221 */ /* 0x000fe20000000000 */
[----:B------:R-:W-:Y:S02]  /*0e30*/  HADD2.F32 R17, -RZ, R17.H0_H0 ;  /* 0x20000011ff117230 */ /* 0x000fe40000004100 */
        /* <DEDUP_REMOVED lines=9> */
[----:B------:R-:W-:Y:S01]  /*0ed0*/  FADD R15, R15, -R6 ;  /* 0x800000060f0f7221 */ /* 0x000fe20000000000 */
[----:B------:R-:W-:Y:S02]  /*0ee0*/  HADD2.F32 R17, -RZ, R14.H0_H0 ;  /* 0x2000000eff117230 */ /* 0x000fe40000004100 */
[----:B------:R-:W-:Y:S01]  /*0ef0*/  FFMA R10, R19, R19, R10 ;  /* 0x00000013130a7223 */ /* 0x000fe2000000000a */
[----:B------:R-:W-:Y:S02]  /*0f00*/  HADD2.F32 R13, -RZ, R13.H0_H0 ;  /* 0x2000000dff0d7230 */ /* 0x000fe40000004100 */
[----:B------:R-:W-:Y:S01]  /*0f10*/  FADD R17, R17, -R6 ;  /* 0x8000000611117221 */ /* 0x000fe20000000000 */
[----:B------:R-:W-:Y:S01]  /*0f20*/  FFMA R10, R15, R15, R10 ;  /* 0x0000000f0f0a7223 */ /* 0x000fe2000000000a */
[----:B------:R-:W-:Y:S02]  /*0f30*/  HADD2.F32 R15, -RZ, R12.H0_H0 ;  /* 0x2000000cff0f7230 */ /* 0x000fe40000004100 */
[----:B------:R-:W-:Y:S01]  /*0f40*/  FADD R13, R13, -R6 ;  /* 0x800000060d0d7221 */ /* 0x000fe20000000000 */
[----:B------:R-:W-:-:S02]  /*0f50*/  FFMA R10, R17, R17, R10 ;  /* 0x00000011110a7223 */ /* 0x000fc4000000000a */
[----:B------:R-:W-:-:S04]  /*0f60*/  FADD R15, R15, -R6 ;  /* 0x800000060f0f7221 */ /* 0x000fc80000000000 */
[----:B------:R-:W-:Y:S01]  /*0f70*/  FFMA R10, R15, R15, R10 ;  /* 0x0000000f0f0a7223 */ /* 0x000fe2000000000a */
[----:B------:R-:W-:-:S03]  /*0f80*/  HADD2.F32 R15, -RZ, R0.H0_H0 ;  /* 0x20000000ff0f7230 */ /* 0x000fc60000004100 */
[----:B------:R-:W-:Y:S02]  /*0f90*/  FFMA R10, R13, R13, R10 ;  /* 0x0000000d0d0a7223 */ /* 0x000fe4000000000a */
[----:B------:R-:W-:-:S04]  /*0fa0*/  FADD R15, R15, -R6 ;  /* 0x800000060f0f7221 */ /* 0x000fc80000000000 */
[----:B------:R-:W-:Y:S01]  /*0fb0*/  FFMA R10, R15, R15, R10 ;  /* 0x0000000f0f0a7223 */ /* 0x000fe2000000000a */
[----:B------:R-:W-:Y:S06]  /*0fc0*/  BRA.U UP0, `(.L_x_10) ;  /* 0xfffffff900ec7547 */ /* 0x000fec000b83ffff */
.L_x_9:
        /* <DEDUP_REMOVED lines=13> */
[----:B------:R0:W5:Y:S01]  /*10a0*/  LDG.E.U16 R13, desc[UR12][R8.64+0xe] ;  /* 0x00000e0c080d7981 */ /* 0x000162000c1e1500 */
[----:B------:R-:W-:Y:S01]  /*10b0*/  IADD3 R11, PT, PT, R11, 0x8, RZ ;  /* 0x000000080b0b7810 */ /* 0x000fe20007ffe0ff */
[----:B--2---:R-:W-:-:S02]  /*10c0*/  HADD2.F32 R15, -RZ, R14.H0_H0 ;  /* 0x2000000eff0f7230 */ /* 0x004fc40000004100 */
        /* <DEDUP_REMOVED lines=8> */
[----:B0-----:R-:W-:Y:S02]  /*1150*/  HADD2.F32 R9, -RZ, R20.H0_H0 ;  /* 0x20000014ff097230 */ /* 0x001fe40000004100 */
[----:B------:R-:W-:Y:S01]  /*1160*/  FADD R19, R19, -R6 ;  /* 0x8000000613137221 */ /* 0x000fe20000000000 */
[----:B------:R-:W-:Y:S01]  /*1170*/  FFMA R10, R15, R15, R10 ;  /* 0x0000000f0f0a7223 */ /* 0x000fe2000000000a */
[----:B------:R-:W-:Y:S02]  /*1180*/  HADD2.F32 R15, -RZ, R0.H0_H0 ;  /* 0x20000000ff0f7230 */ /* 0x000fe40000004100 */
[----:B------:R-:W-:Y:S01]  /*1190*/  FADD R9, R9, -R6 ;  /* 0x8000000609097221 */ /* 0x000fe20000000000 */
[----:B------:R-:W-:Y:S01]  /*11a0*/  FFMA R10, R19, R19, R10 ;  /* 0x00000013130a7223 */ /* 0x000fe2000000000a */
[----:B------:R-:W-:-:S02]  /*11b0*/  HADD2.F32 R17, -RZ, R12.H0_H0 ;  /* 0x2000000cff117230 */ /* 0x000fc40000004100 */
[----:B------:R-:W-:Y:S01]  /*11c0*/  FADD R15, R15, -R6 ;  /* 0x800000060f0f7221 */ /* 0x000fe20000000000 */
[----:B------:R-:W-:Y:S01]  /*11d0*/  FFMA R10, R9, R9, R10 ;  /* 0x00000009090a7223 */ /* 0x000fe2000000000a */
[----:B------:R-:W-:Y:S02]  /*11e0*/  HADD2.F32 R13, -RZ, R13.H0_H0 ;  /* 0x2000000dff0d7230 */ /* 0x000fe40000004100 */
[----:B------:R-:W-:Y:S01]  /*11f0*/  FADD R17, R17, -R6 ;  /* 0x8000000611117221 */ /* 0x000fe20000000000 */
[----:B------:R-:W-:Y:S02]  /*1200*/  FFMA R10, R15, R15, R10 ;  /* 0x0000000f0f0a7223 */ /* 0x000fe4000000000a */
[----:B------:R-:W-:Y:S02]  /*1210*/  FADD R13, R13, -R6 ;  /* 0x800000060d0d7221 */ /* 0x000fe40000000000 */
[----:B------:R-:W-:-:S04]  /*1220*/  FFMA R10, R17, R17, R10 ;  /* 0x00000011110a7223 */ /* 0x000fc8000000000a */
[----:B------:R-:W-:-:S07]  /*1230*/  FFMA R10, R13, R13, R10 ;  /* 0x0000000d0d0a7223 */ /* 0x000fce000000000a */
.L_x_11:
        /* <DEDUP_REMOVED lines=13> */
[----:B------:R-:W-:Y:S01]  /*1310*/  FADD R13, R13, -R6 ;  /* 0x800000060d0d7221 */ /* 0x000fe20000000000 */
[----:B----4-:R-:W-:-:S03]  /*1320*/  HADD2.F32 R17, -RZ, R14.H0_H0 ;  /* 0x2000000eff117230 */ /* 0x010fc60000004100 */
[----:B------:R-:W-:Y:S01]  /*1330*/  FFMA R10, R13, R13, R10 ;  /* 0x0000000d0d0a7223 */ /* 0x000fe2000000000a */
[--C-:B------:R-:W-:Y:S01]  /*1340*/  FADD R15, R15, -R6.reuse ;  /* 0x800000060f0f7221 */ /* 0x100fe20000000000 */
[----:B-----5:R-:W-:Y:S02]  /*1350*/  HADD2.F32 R13, -RZ, R16.H0_H0 ;  /* 0x20000010ff0d7230 */ /* 0x020fe40000004100 */
[----:B------:R-:W-:Y:S01]  /*1360*/  FADD R17, R17, -R6 ;  /* 0x8000000611117221 */ /* 0x000fe20000000000 */
[----:B------:R-:W-:Y:S02]  /*1370*/  FFMA R10, R15, R15, R10 ;  /* 0x0000000f0f0a7223 */ /* 0x000fe4000000000a */
[----:B------:R-:W-:Y:S02]  /*1380*/  FADD R13, R13, -R6 ;  /* 0x800000060d0d7221 */ /* 0x000fe40000000000 */
[----:B------:R-:W-:-:S04]  /*1390*/  FFMA R10, R17, R17, R10 ;  /* 0x00000011110a7223 */ /* 0x000fc8000000000a */
[----:B------:R-:W-:-:S07]  /*13a0*/  FFMA R10, R13, R13, R10 ;  /* 0x0000000d0d0a7223 */ /* 0x000fce000000000a */
.L_x_12:
        /* <DEDUP_REMOVED lines=8> */
.L_x_13:
[----:B------:R0:W2:Y:S01]  /*1430*/  LDG.E.U16 R0, desc[UR12][R8.64] ;  /* 0x0000000c08007981 */ /* 0x0000a2000c1e1500 */
[----:B------:R-:W-:-:S04]  /*1440*/  UIADD3 UR4, UPT, UPT, UR4, 0x1, URZ ;  /* 0x0000000104047890 */ /* 0x000fc8000fffe0ff */
[----:B------:R-:W-:Y:S01]  /*1450*/  UISETP.NE.AND UP0, UPT, UR4, URZ, UPT ;  /* 0x000000ff0400728c */ /* 0x000fe2000bf05270 */
[----:B0-----:R-:W-:-:S04]  /*1460*/  IADD3 R8, P0, PT, R8, 0x2, RZ ;  /* 0x0000000208087810 */ /* 0x001fc80007f1e0ff */
[----:B------:R-:W-:Y:S01]  /*1470*/  IADD3.X R9, PT, PT, RZ, R9, RZ, P0, !PT ;  /* 0x00000009ff097210 */ /* 0x000fe200007fe4ff */
[----:B--2---:R-:W-:-:S05]  /*1480*/  HADD2.F32 R11, -RZ, R0.H0_H0 ;  /* 0x20000000ff0b7230 */ /* 0x004fca0000004100 */
[----:B------:R-:W-:-:S04]  /*1490*/  FADD R11, R11, -R6 ;  /* 0x800000060b0b7221 */ /* 0x000fc80000000000 */
[----:B------:R-:W-:Y:S01]  /*14a0*/  FFMA R10, R11, R11, R10 ;  /* 0x0000000b0b0a7223 */ /* 0x000fe2000000000a */
[----:B------:R-:W-:Y:S06]  /*14b0*/  BRA.U UP0, `(.L_x_13) ;  /* 0xfffffffd00dc7547 */ /* 0x000fec000b83ffff */
.L_x_8:
[----:B------:R-:W0:Y:S01]  /*14c0*/  MUFU.RCP R0, R3 ;  /* 0x0000000300007308 */ /* 0x000e220000001000 */
[----:B------:R-:W1:Y:S01]  /*14d0*/  LDC R8, c[0x0][0x3a4] ;  /* 0x0000e900ff087b82 */ /* 0x000e620000000800 */
[----:B------:R-:W-:Y:S06]  /*14e0*/  BSSY.RECONVERGENT B0, `(.L_x_14) ;  /* 0x000000c000007945 */ /* 0x000fec0003800200 */
[----:B------:R-:W2:Y:S01]  /*14f0*/  FCHK P0, R10, R3 ;  /* 0x000000030a007302 */ /* 0x000ea20000000000 */
[----:B0-----:R-:W-:-:S04]  /*1500*/  FFMA R9, -R3, R0, 1 ;  /* 0x3f80000003097423 */ /* 0x001fc80000000100 */
[----:B------:R-:W-:-:S04]  /*1510*/  FFMA R0, R0, R9, R0 ;  /* 0x0000000900007223 */ /* 0x000fc80000000000 */
[----:B------:R-:W-:Y:S01]  /*1520*/  FFMA R9, R0, R10, RZ ;  /* 0x0000000a00097223 */ /* 0x000fe200000000ff */
[----:B-1----:R-:W-:-:S03]  /*1530*/  ISETP.GE.AND P2, PT, R8, 0x1, PT ;  /* 0x000000010800780c */ /* 0x002fc60003f46270 */
[----:B------:R-:W-:-:S04]  /*1540*/  FFMA R8, -R3, R9, R10 ;  /* 0x0000000903087223 */ /* 0x000fc8000000010a */
[----:B------:R-:W-:Y:S01]  /*1550*/  FFMA R0, R0, R8, R9 ;  /* 0x0000000800007223 */ /* 0x000fe20000000009 */
[----:B--2---:R-:W-:Y:S06]  /*1560*/  @!P0 BRA `(.L_x_15) ;  /* 0x00000000000c8947 */ /* 0x004fec0003800000 */
[----:B------:R-:W-:Y:S02]  /*1570*/  MOV R0, R10 ;  /* 0x0000000a00007202 */ /* 0x000fe40000000f00 */
[----:B------:R-:W-:-:S07]  /*1580*/  MOV R8, 0x15a0 ;  /* 0x000015a000087802 */ /* 0x000fce0000000f00 */
[----:B------:R-:W-:Y:S05]  /*1590*/  CALL.REL.NOINC `($__internal_0_$__cuda_sm3x_div_rn_noftz_f32_slowpath) ;  /* 0x0000001000207944 */ /* 0x000fea0003c00000 */
.L_x_15:
[----:B------:R-:W-:Y:S05]  /*15a0*/  BSYNC.RECONVERGENT B0 ;  /* 0x0000000000007941 */ /* 0x000fea0003800200 */
.L_x_14:
[----:B------:R-:W-:Y:S01]  /*15b0*/  FADD R8, R0, 9.9999997473787516356e-06 ;  /* 0x3727c5ac00087421 */ /* 0x000fe20000000000 */
[----:B------:R-:W-:Y:S06]  /*15c0*/  @!P2 EXIT ;  /* 0x000000000000a94d */ /* 0x000fec0003800000 */
[----:B------:R-:W0:Y:S01]  /*15d0*/  LDC R14, c[0x0][0x3a4] ;  /* 0x0000e900ff0e7b82 */ /* 0x000e220000000800 */
[----:B------:R-:W-:Y:S01]  /*15e0*/  FSETP.GEU.AND P1, PT, |R8|, 1.175494350822287508e-38, PT ;  /* 0x008000000800780b */ /* 0x000fe20003f2e200 */
[----:B------:R-:W-:-:S12]  /*15f0*/  HFMA2 R3, -RZ, RZ, 0, 0 ;  /* 0x00000000ff037431 */ /* 0x000fd800000001ff */
[----:B------:R-:W-:-:S04]  /*1600*/  @!P1 FMUL R8, R8, 16777216 ;  /* 0x4b80000008089820 */ /* 0x000fc80000400000 */
[----:B------:R-:W1:Y:S01]  /*1610*/  MUFU.RSQ R0, R8 ;  /* 0x0000000800007308 */ /* 0x000e620000001400 */
[C---:B0-----:R-:W-:Y:S02]  /*1620*/  ISETP.GE.U32.AND P2, PT, R14.reuse, 0x8, PT ;  /* 0x000000080e00780c */ /* 0x041fe40003f46070 */
[----:B------:R-:W-:-:S04]  /*1630*/  LOP3.LUT R15, R14, 0x7, RZ, 0xc0, !PT ;  /* 0x000000070e0f7812 */ /* 0x000fc800078ec0ff */
[----:B------:R-:W-:Y:S01]  /*1640*/  ISETP.NE.AND P0, PT, R15, RZ, PT ;  /* 0x000000ff0f00720c */ /* 0x000fe20003f05270 */
[----:B-1----:R-:W-:-:S06]  /*1650*/  @!P1 FMUL R0, R0, 4096 ;  /* 0x4580000000009820 */ /* 0x002fcc0000400000 */
[----:B------:R-:W-:Y:S06]  /*1660*/  @!P2 BRA `(.L_x_16) ;  /* 0x0000000400f8a947 */ /* 0x000fec0003800000 */
[----:B------:R-:W0:Y:S01]  /*1670*/  LDCU.128 UR8, c[0x0][0x390] ;  /* 0x00007200ff0877ac */ /* 0x000e220008000c00 */
[----:B------:R-:W-:Y:S02]  /*1680*/  LEA R18, P1, R2, 0x8, 0x1 ;  /* 0x0000000802127811 */ /* 0x000fe400078208ff */
[----:B------:R-:W-:Y:S01]  /*1690*/  LOP3.LUT R3, R14, 0x7ffffff8, RZ, 0xc0, !PT ;  /* 0x7ffffff80e037812 */ /* 0x000fe200078ec0ff */
[----:B------:R-:W1:Y:S01]  /*16a0*/  LDCU.128 UR16, c[0x0][0x380] ;  /* 0x00007000ff1077ac */ /* 0x000e620008000c00 */
[----:B------:R-:W-:Y:S02]  /*16b0*/  LEA.HI.X R19, R2, RZ, R7, 0x1, P1 ;  /* 0x000000ff02137211 */ /* 0x000fe400008f0c07 */
[----:B------:R-:W-:Y:S01]  /*16c0*/  IADD3 R16, PT, PT, -R3, RZ, RZ ;  /* 0x000000ff03107210 */ /* 0x000fe20007ffe1ff */
[----:B0-----:R-:W-:Y:S02]  /*16d0*/  UIADD3 UR6, UP0, UPT, UR8, 0x8, URZ ;  /* 0x0000000808067890 */ /* 0x001fe4000ff1e0ff */
[----:B------:R-:W-:-:S02]  /*16e0*/  UIADD3 UR4, UP1, UPT, UR10, 0x8, URZ ;  /* 0x000000080a047890 */ /* 0x000fc4000ff3e0ff */
[----:B------:R-:W-:Y:S01]  /*16f0*/  UIADD3.X UR7, UPT, UPT, URZ, UR9, URZ, UP0, !UPT ;  /* 0x00000009ff077290 */ /* 0x000fe200087fe4ff */
[C---:B-1----:R-:W-:Y:S01]  /*1700*/  IADD3 R8, P2, PT, R18.reuse, UR16, RZ ;  /* 0x0000001012087c10 */ /* 0x042fe2000ff5e0ff */
[----:B------:R-:W-:Y:S01]  /*1710*/  UIADD3.X UR5, UPT, UPT, URZ, UR11, URZ, UP1, !UPT ;  /* 0x0000000bff057290 */ /* 0x000fe20008ffe4ff */
[----:B------:R-:W-:Y:S02]  /*1720*/  IADD3 R18, P3, PT, R18, UR18, RZ ;  /* 0x0000001212127c10 */ /* 0x000fe4000ff7e0ff */
[C---:B------:R-:W-:Y:S02]  /*1730*/  IADD3.X R9, PT, PT, R19.reuse, UR17, RZ, P2, !PT ;  /* 0x0000001113097c10 */ /* 0x040fe400097fe4ff */
[----:B------:R-:W-:Y:S02]  /*1740*/  IADD3.X R19, PT, PT, R19, UR19, RZ, P3, !PT ;  /* 0x0000001313137c10 */ /* 0x000fe40009ffe4ff */
[----:B------:R-:W-:Y:S02]  /*1750*/  MOV R10, UR6 ;  /* 0x00000006000a7c02 */ /* 0x000fe40008000f00 */
[----:B------:R-:W-:-:S02]  /*1760*/  MOV R12, UR4 ;  /* 0x00000004000c7c02 */ /* 0x000fc40008000f00 */
[----:B------:R-:W-:Y:S02]  /*1770*/  MOV R11, UR7 ;  /* 0x00000007000b7c02 */ /* 0x000fe40008000f00 */
[----:B------:R-:W-:-:S07]  /*1780*/  MOV R13, UR5 ;  /* 0x00000005000d7c02 */ /* 0x000fce0008000f00 */
.L_x_17:
[----:B0-----:R-:W2:Y:S04]  /*1790*/  LDG.E.U16 R17, desc[UR12][R8.64+-0x8] ;  /* 0xfffff80c08117981 */ /* 0x001ea8000c1e1500 */
[----:B------:R-:W3:Y:S04]  /*17a0*/  LDG.E.U16 R20, desc[UR12][R10.64+-0x8] ;  /* 0xfffff80c0a147981 */ /* 0x000ee8000c1e1500 */
[----:B------:R-:W4:Y:S01]  /*17b0*/  LDG.E.U16 R21, desc[UR12][R12.64+-0x8] ;  /* 0xfffff80c0c157981 */ /* 0x000f22000c1e1500 */
[----:B--2---:R-:W-:Y:S02]  /*17c0*/  HADD2.F32 R17, -RZ, R17.H0_H0 ;  /* 0x20000011ff117230 */ /* 0x004fe40000004100 */
[----:B---3--:R-:W-:-:S03]  /*17d0*/  HADD2.F32 R20, -RZ, R20.H0_H0 ;  /* 0x20000014ff147230 */ /* 0x008fc60000004100 */
[----:B------:R-:W-:Y:S01]  /*17e0*/  FADD R17, R17, -R6 ;  /* 0x8000000611117221 */ /* 0x000fe20000000000 */
[----:B----4-:R-:W-:-:S03]  /*17f0*/  HADD2.F32 R22, -RZ, R21.H0_H0 ;  /* 0x20000015ff167230 */ /* 0x010fc60000004100 */
[----:B------:R-:W-:Y:S01]  /*1800*/  FMUL R17, R0, R17 ;  /* 0x0000001100117220 */ /* 0x000fe20000400000 */
[----:B------:R-:W-:-:S03]  /*1810*/  MOV R21, R19 ;  /* 0x0000001300157202 */ /* 0x000fc60000000f00 */
[----:B------:R-:W-:Y:S01]  /*1820*/  FFMA R17, R17, R20, R22 ;  /* 0x0000001411117223 */ /* 0x000fe20000000016 */
[----:B------:R-:W-:-:S04]  /*1830*/  MOV R20, R18 ;  /* 0x0000001200147202 */ /* 0x000fc80000000f00 */
[----:B------:R-:W-:-:S04]  /*1840*/  F2FP.F16.F32.PACK_AB R17, RZ, R17 ;  /* 0x00000011ff11723e */ /* 0x000fc800000000ff */
[----:B------:R-:W-:-:S05]  /*1850*/  PRMT R23, R17, 0x7610, R23 ;  /* 0x0000761011177816 */ /* 0x000fca0000000017 */
[----:B------:R0:W-:Y:S04]  /*1860*/  STG.E.U16 desc[UR12][R20.64+-0x8], R23 ;  /* 0xfffff81714007986 */ /* 0x0001e8000c10150c */
[----:B------:R-:W2:Y:S04]  /*1870*/  LDG.E.U16 R17, desc[UR12][R8.64+-0x6] ;  /* 0xfffffa0c08117981 */ /* 0x000ea8000c1e1500 */
[----:B------:R-:W3:Y:S04]  /*1880*/  LDG.E.U16 R18, desc[UR12][R10.64+-0x6] ;  /* 0xfffffa0c0a127981 */ /* 0x000ee8000c1e1500 */
[----:B------:R-:W4:Y:S01]  /*1890*/  LDG.E.U16 R19, desc[UR12][R12.64+-0x6] ;  /* 0xfffffa0c0c137981 */ /* 0x000f22000c1e1500 */
[----:B--2---:R-:W-:-:S02]  /*18a0*/  HADD2.F32 R17, -RZ, R17.H0_H0 ;  /* 0x20000011ff117230 */ /* 0x004fc40000004100 */
[----:B---3--:R-:W-:-:S03]  /*18b0*/  HADD2.F32 R18, -RZ, R18.H0_H0 ;  /* 0x20000012ff127230 */ /* 0x008fc60000004100 */
[----:B------:R-:W-:Y:S01]  /*18c0*/  FADD R17, R17, -R6 ;  /* 0x8000000611117221 */ /* 0x000fe20000000000 */
[----:B----4-:R-:W-:-:S03]  /*18d0*/  HADD2.F32 R22, -RZ, R19.H0_H0 ;  /* 0x20000013ff167230 */ /* 0x010fc60000004100 */
[----:B------:R-:W-:-:S04]  /*18e0*/  FMUL R17, R0, R17 ;  /* 0x0000001100117220 */ /* 0x000fc80000400000 */
[----:B------:R-:W-:-:S05]  /*18f0*/  FFMA R17, R17, R18, R22 ;  /* 0x0000001211117223 */ /* 0x000fca0000000016 */
[----:B------:R-:W-:-:S04]  /*1900*/  F2FP.F16.F32.PACK_AB R17, RZ, R17 ;  /* 0x00000011ff11723e */ /* 0x000fc800000000ff */
[----:B0-----:R-:W-:-:S05]  /*1910*/  PRMT R23, R17, 0x7610, R23 ;  /* 0x0000761011177816 */ /* 0x001fca0000000017 */
        /* <DEDUP_REMOVED lines=61> */
[----:B------:R1:W2:Y:S04]  /*1cf0*/  LDG.E.U16 R17, desc[UR12][R8.64+0x6] ;  /* 0x0000060c08117981 */ /* 0x0002a8000c1e1500 */
[----:B------:R3:W4:Y:S04]  /*1d00*/  LDG.E.U16 R18, desc[UR12][R10.64+0x6] ;  /* 0x0000060c0a127981 */ /* 0x000728000c1e1500 */
[----:B------:R5:W4:Y:S01]  /*1d10*/  LDG.E.U16 R19, desc[UR12][R12.64+0x6] ;  /* 0x0000060c0c137981 */ /* 0x000b22000c1e1500 */
[----:B------:R-:W-:-:S02]  /*1d20*/  IADD3 R16, PT, PT, R16, 0x8, RZ ;  /* 0x0000000810107810 */ /* 0x000fc40007ffe0ff */
[----:B-1----:R-:W-:Y:S02]  /*1d30*/  IADD3 R8, P2, PT, R8, 0x10, RZ ;  /* 0x0000001008087810 */ /* 0x002fe40007f5e0ff */
[----:B------:R-:W-:Y:S02]  /*1d40*/  ISETP.NE.AND P1, PT, R16, RZ, PT ;  /* 0x000000ff1000720c */ /* 0x000fe40003f25270 */
[----:B---3--:R-:W-:Y:S02]  /*1d50*/  IADD3 R10, P3, PT, R10, 0x10, RZ ;  /* 0x000000100a0a7810 */ /* 0x008fe40007f7e0ff */
[----:B------:R-:W-:Y:S02]  /*1d60*/  IADD3.X R9, PT, PT, RZ, R9, RZ, P2, !PT ;  /* 0x00000009ff097210 */ /* 0x000fe400017fe4ff */
[----:B-----5:R-:W-:Y:S02]  /*1d70*/  IADD3 R12, P4, PT, R12, 0x10, RZ ;  /* 0x000000100c0c7810 */ /* 0x020fe40007f9e0ff */
[----:B------:R-:W-:-:S02]  /*1d80*/  IADD3.X R11, PT, PT, RZ, R11, RZ, P3, !PT ;  /* 0x0000000bff0b7210 */ /* 0x000fc40001ffe4ff */
[----:B------:R-:W-:Y:S01]  /*1d90*/  IADD3.X R13, PT, PT, RZ, R13, RZ, P4, !PT ;  /* 0x0000000dff0d7210 */ /* 0x000fe200027fe4ff */
[----:B--2---:R-:W-:Y:S02]  /*1da0*/  HADD2.F32 R17, -RZ, R17.H0_H0 ;  /* 0x20000011ff117230 */ /* 0x004fe40000004100 */
[----:B----4-:R-:W-:-:S03]  /*1db0*/  HADD2.F32 R18, -RZ, R18.H0_H0 ;  /* 0x20000012ff127230 */ /* 0x010fc60000004100 */
[----:B------:R-:W-:Y:S01]  /*1dc0*/  FADD R17, R17, -R6 ;  /* 0x8000000611117221 */ /* 0x000fe20000000000 */
[----:B------:R-:W-:-:S03]  /*1dd0*/  HADD2.F32 R22, -RZ, R19.H0_H0 ;  /* 0x20000013ff167230 */ /* 0x000fc60000004100 */
[----:B------:R-:W-:-:S04]  /*1de0*/  FMUL R17, R0, R17 ;  /* 0x0000001100117220 */ /* 0x000fc80000400000 */
[----:B------:R-:W-:Y:S01]  /*1df0*/  FFMA R17, R17, R18, R22 ;  /* 0x0000001211117223 */ /* 0x000fe20000000016 */
[----:B------:R-:W-:-:S04]  /*1e00*/  IADD3 R18, P5, PT, R20, 0x10, RZ ;  /* 0x0000001014127810 */ /* 0x000fc80007fbe0ff */
[----:B------:R-:W-:Y:S02]  /*1e10*/  F2FP.F16.F32.PACK_AB R17, RZ, R17 ;  /* 0x00000011ff11723e */ /* 0x000fe400000000ff */
[----:B------:R-:W-:-:S03]  /*1e20*/  IADD3.X R19, PT, PT, RZ, R21, RZ, P5, !PT ;  /* 0x00000015ff137210 */ /* 0x000fc60002ffe4ff */
[----:B------:R0:W-:Y:S01]  /*1e30*/  STG.E.U16 desc[UR12][R20.64+0x6], R17 ;  /* 0x0000061114007986 */ /* 0x0001e2000c10150c */
[----:B------:R-:W-:Y:S05]  /*1e40*/  @P1 BRA `(.L_x_17) ;  /* 0xfffffff800501947 */ /* 0x000fea000383ffff */
.L_x_16:
[----:B------:R-:W-:Y:S05]  /*1e50*/  @!P0 EXIT ;  /* 0x000000000000894d */ /* 0x000fea0003800000 */
[----:B------:R-:W-:Y:S02]  /*1e60*/  ISETP.GE.U32.AND P0, PT, R15, 0x4, PT ;  /* 0x000000040f00780c */ /* 0x000fe40003f06070 */
[----:B------:R-:W-:-:S04]  /*1e70*/  LOP3.LUT R18, R14, 0x3, RZ, 0xc0, !PT ;  /* 0x000000030e127812 */ /* 0x000fc800078ec0ff */
[----:B------:R-:W-:-:S07]  /*1e80*/  ISETP.NE.AND P1, PT, R18, RZ, PT ;  /* 0x000000ff1200720c */ /* 0x000fce0003f25270 */
[----:B------:R-:W-:Y:S06]  /*1e90*/  @!P0 BRA `(.L_x_18) ;  /* 0x0000000000e88947 */ /* 0x000fec0003800000 */
[----:B------:R-:W1:Y:S01]  /*1ea0*/  LDC.64 R10, c[0x0][0x390] ;  /* 0x0000e400ff0a7b82 */ /* 0x000e620000000a00 */
[C---:B------:R-:W-:Y:S01]  /*1eb0*/  IMAD.WIDE.U32 R8, R3.reuse, 0x2, R4 ;  /* 0x0000000203087825 */ /* 0x040fe200078e0004 */
[----:B------:R-:W2:Y:S04]  /*1ec0*/  LDCU.64 UR4, c[0x0][0x388] ;  /* 0x00007100ff0477ac */ /* 0x000ea80008000a00 */
[----:B------:R-:W3:Y:S02]  /*1ed0*/  LDG.E.U16 R15, desc[UR12][R8.64] ;  /* 0x0000000c080f7981 */ /* 0x000ee4000c1e1500 */
[----:B------:R-:W4:Y:S01]  /*1ee0*/  LDC.64 R12, c[0x0][0x398] ;  /* 0x0000e600ff0c7b82 */ /* 0x000f220000000a00 */
[----:B-1----:R-:W-:-:S05]  /*1ef0*/  IMAD.WIDE.U32 R10, R3, 0x2, R10 ;  /* 0x00000002030a7825 */ /* 0x002fca00078e000a */
[----:B------:R-:W5:Y:S01]  /*1f00*/  LDG.E.U16 R16, desc[UR12][R10.64] ;  /* 0x0000000c0a107981 */ /* 0x000f62000c1e1500 */
[----:B----4-:R-:W-:-:S05]  /*1f10*/  IMAD.WIDE.U32 R12, R3, 0x2, R12 ;  /* 0x00000002030c7825 */ /* 0x010fca00078e000c */
[----:B0-----:R-:W4:Y:S01]  /*1f20*/  LDG.E.U16 R17, desc[UR12][R12.64] ;  /* 0x0000000c0c117981 */ /* 0x001f22000c1e1500 */
[----:B---3--:R-:W-:-:S05]  /*1f30*/  HADD2.F32 R15, -RZ, R15.H0_H0 ;  /* 0x2000000fff0f7230 */ /* 0x008fca0000004100 */
[----:B------:R-:W-:-:S04]  /*1f40*/  FADD R15, R15, -R6 ;  /* 0x800000060f0f7221 */ /* 0x000fc80000000000 */
[----:B------:R-:W-:Y:S01]  /*1f50*/  FMUL R15, R0, R15 ;  /* 0x0000000f000f7220 */ /* 0x000fe20000400000 */
[----:B-----5:R-:W-:Y:S02]  /*1f60*/  HADD2.F32 R16, -RZ, R16.H0_H0 ;  /* 0x20000010ff107230 */ /* 0x020fe40000004100 */
[----:B----4-:R-:W-:Y:S01]  /*1f70*/  HADD2.F32 R20, -RZ, R17.H0_H0 ;  /* 0x20000011ff147230 */ /* 0x010fe20000004100 */
[----:B------:R-:W-:-:S04]  /*1f80*/  IADD3 R17, P0, PT, R2, R3, RZ ;  /* 0x0000000302117210 */ /* 0x000fc80007f1e0ff */
[----:B------:R-:W-:Y:S01]  /*1f90*/  FFMA R15, R15, R16, R20 ;  /* 0x000000100f0f7223 */ /* 0x000fe20000000014 */
[----:B------:R-:W-:Y:S02]  /*1fa0*/  IADD3.X R20, PT, PT, RZ, R7, RZ, P0, !PT ;  /* 0x00000007ff147210 */ /* 0x000fe400007fe4ff */
[C---:B--2---:R-:W-:Y:S02]  /*1fb0*/  LEA R16, P0, R17.reuse, UR4, 0x1 ;  /* 0x0000000411107c11 */ /* 0x044fe4000f8008ff */
[----:B------:R-:W-:Y:S02]  /*1fc0*/  F2FP.F16.F32.PACK_AB R15, RZ, R15 ;  /* 0x0000000fff0f723e */ /* 0x000fe400000000ff */
[----:B------:R-:W-:Y:S02]  /*1fd0*/  LEA.HI.X R17, R17, UR5, R20, 0x1, P0 ;  /* 0x0000000511117c11 */ /* 0x000fe400080f0c14 */
[----:B------:R-:W-:-:S05]  /*1fe0*/  PRMT R23, R15, 0x7610, R23 ;  /* 0x000076100f177816 */ /* 0x000fca0000000017 */
[----:B------:R0:W-:Y:S04]  /*1ff0*/  STG.E.U16 desc[UR12][R16.64], R23 ;  /* 0x0000001710007986 */ /* 0x0001e8000c10150c */
[----:B------:R-:W2:Y:S04]  /*2000*/  LDG.E.U16 R15, desc[UR12][R8.64+0x2] ;  /* 0x0000020c080f7981 */ /* 0x000ea8000c1e1500 */
[----:B------:R-:W3:Y:S04]  /*2010*/  LDG.E.U16 R19, desc[UR12][R10.64+0x2] ;  /* 0x0000020c0a137981 */ /* 0x000ee8000c1e1500 */
[----:B------:R-:W4:Y:S01]  /*2020*/  LDG.E.U16 R21, desc[UR12][R12.64+0x2] ;  /* 0x0000020c0c157981 */ /* 0x000f22000c1e1500 */
[----:B--2---:R-:W-:-:S05]  /*2030*/  HADD2.F32 R15, -RZ, R15.H0_H0 ;  /* 0x2000000fff0f7230 */ /* 0x004fca0000004100 */
[----:B------:R-:W-:Y:S01]  /*2040*/  FADD R15, R15, -R6 ;  /* 0x800000060f0f7221 */ /* 0x000fe20000000000 */
[----:B---3--:R-:W-:Y:S02]  /*2050*/  HADD2.F32 R20, -RZ, R19.H0_H0 ;  /* 0x20000013ff147230 */ /* 0x008fe40000004100 */
[----:B----4-:R-:W-:Y:S02]  /*2060*/  HADD2.F32 R22, -RZ, R21.H0_H0 ;  /* 0x20000015ff167230 */ /* 0x010fe40000004100 */
        /* <DEDUP_REMOVED lines=15> */
[----:B------:R-:W-:-:S05]  /*2160*/  PRMT R19, R15, 0x7610, R19 ;  /* 0x000076100f137816 */ /* 0x000fca0000000013 */
[----:B------:R1:W-:Y:S04]  /*2170*/  STG.E.U16 desc[UR12][R16.64+0x4], R19 ;  /* 0x0000041310007986 */ /* 0x0003e8000c10150c */
[----:B------:R-:W2:Y:S04]  /*2180*/  LDG.E.U16 R8, desc[UR12][R8.64+0x6] ;  /* 0x0000060c08087981 */ /* 0x000ea8000c1e1500 */
[----:B------:R-:W3:Y:S04]  /*2190*/  LDG.E.U16 R10, desc[UR12][R10.64+0x6] ;  /* 0x0000060c0a0a7981 */ /* 0x000ee8000c1e1500 */
[----:B------:R-:W4:Y:S01]  /*21a0*/  LDG.E.U16 R12, desc[UR12][R12.64+0x6] ;  /* 0x0000060c0c0c7981 */ /* 0x000f22000c1e1500 */
[----:B------:R-:W-:Y:S01]  /*21b0*/  IADD3 R3, PT, PT, R3, 0x4, RZ ;  /* 0x0000000403037810 */ /* 0x000fe20007ffe0ff */
[----:B--2---:R-:W-:-:S05]  /*21c0*/  HADD2.F32 R15, -RZ, R8.H0_H0 ;  /* 0x20000008ff0f7230 */ /* 0x004fca0000004100 */
[----:B------:R-:W-:Y:S01]  /*21d0*/  FADD R15, R15, -R6 ;  /* 0x800000060f0f7221 */ /* 0x000fe20000000000 */
[----:B---3--:R-:W-:Y:S02]  /*21e0*/  HADD2.F32 R20, -RZ, R10.H0_H0 ;  /* 0x2000000aff147230 */ /* 0x008fe40000004100 */
[----:B----4-:R-:W-:Y:S02]  /*21f0*/  HADD2.F32 R22, -RZ, R12.H0_H0 ;  /* 0x2000000cff167230 */ /* 0x010fe40000004100 */
[----:B------:R-:W-:-:S04]  /*2200*/  FMUL R15, R0, R15 ;  /* 0x0000000f000f7220 */ /* 0x000fc80000400000 */
[----:B------:R-:W-:-:S05]  /*2210*/  FFMA R15, R15, R20, R22 ;  /* 0x000000140f0f7223 */ /* 0x000fca0000000016 */
[----:B------:R-:W-:-:S05]  /*2220*/  F2FP.F16.F32.PACK_AB R15, RZ, R15 ;  /* 0x0000000fff0f723e */ /* 0x000fca00000000ff */
[----:B------:R1:W-:Y:S02]  /*2230*/  STG.E.U16 desc[UR12][R16.64+0x6], R15 ;  /* 0x0000060f10007986 */ /* 0x0003e4000c10150c */
.L_x_18:
[----:B------:R-:W-:Y:S05]  /*2240*/  @!P1 EXIT ;  /* 0x000000000000994d */ /* 0x000fea0003800000 */
[----:B------:R-:W-:Y:S02]  /*2250*/  ISETP.NE.AND P0, PT, R18, 0x1, PT ;  /* 0x000000011200780c */ /* 0x000fe40003f05270 */
[----:B------:R-:W-:-:S04]  /*2260*/  LOP3.LUT R14, R14, 0x1, RZ, 0xc0, !PT ;  /* 0x000000010e0e7812 */ /* 0x000fc800078ec0ff */
[----:B------:R-:W-:-:S07]  /*2270*/  ISETP.NE.U32.AND P1, PT, R14, 0x1, PT ;  /* 0x000000010e00780c */ /* 0x000fce0003f25070 */
[----:B------:R-:W-:Y:S06]  /*2280*/  @!P0 BRA `(.L_x_19) ;  /* 0x0000000000888947 */ /* 0x000fec0003800000 */
[----:B------:R-:W2:Y:S01]  /*2290*/  LDC.64 R10, c[0x0][0x390] ;  /* 0x0000e400ff0a7b82 */ /* 0x000ea20000000a00 */
[C---:B------:R-:W-:Y:S01]  /*22a0*/  IMAD.WIDE.U32 R8, R3.reuse, 0x2, R4 ;  /* 0x0000000203087825 */ /* 0x040fe200078e0004 */
[----:B------:R-:W3:Y:S04]  /*22b0*/  LDCU.64 UR4, c[0x0][0x388] ;  /* 0x00007100ff0477ac */ /* 0x000ee80008000a00 */
[----:B------:R-:W4:Y:S02]  /*22c0*/  LDG.E.U16 R14, desc[UR12][R8.64] ;  /* 0x0000000c080e7981 */ /* 0x000f24000c1e1500 */
[----:B------:R-:W5:Y:S01]  /*22d0*/  LDC.64 R12, c[0x0][0x398] ;  /* 0x0000e600ff0c7b82 */ /* 0x000f620000000a00 */
[----:B--2---:R-:W-:-:S05]  /*22e0*/  IMAD.WIDE.U32 R10, R3, 0x2, R10 ;  /* 0x00000002030a7825 */ /* 0x004fca00078e000a */
[----:B-1----:R-:W2:Y:S01]  /*22f0*/  LDG.E.U16 R16, desc[UR12][R10.64] ;  /* 0x0000000c0a107981 */ /* 0x002ea2000c1e1500 */
[----:B-----5:R-:W-:-:S05]  /*2300*/  IMAD.WIDE.U32 R12, R3, 0x2, R12 ;  /* 0x00000002030c7825 */ /* 0x020fca00078e000c */
[----:B0-----:R-:W5:Y:S01]  /*2310*/  LDG.E.U16 R17, desc[UR12][R12.64] ;  /* 0x0000000c0c117981 */ /* 0x001f62000c1e1500 */
[----:B----4-:R-:W-:-:S05]  /*2320*/  HADD2.F32 R15, -RZ, R14.H0_H0 ;  /* 0x2000000eff0f7230 */ /* 0x010fca0000004100 */
[----:B------:R-:W-:-:S04]  /*2330*/  FADD R15, R15, -R6 ;  /* 0x800000060f0f7221 */ /* 0x000fc80000000000 */
[----:B------:R-:W-:Y:S01]  /*2340*/  FMUL R15, R0, R15 ;  /* 0x0000000f000f7220 */ /* 0x000fe20000400000 */
[----:B--2---:R-:W-:Y:S02]  /*2350*/  HADD2.F32 R16, -RZ, R16.H0_H0 ;  /* 0x20000010ff107230 */ /* 0x004fe40000004100 */
[----:B-----5:R-:W-:Y:S01]  /*2360*/  HADD2.F32 R14, -RZ, R17.H0_H0 ;  /* 0x20000011ff0e7230 */ /* 0x020fe20000004100 */
[----:B------:R-:W-:-:S04]  /*2370*/  IADD3 R17, P0, PT, R2, R3, RZ ;  /* 0x0000000302117210 */ /* 0x000fc80007f1e0ff */
[----:B------:R-:W-:Y:S01]  /*2380*/  FFMA R15, R15, R16, R14 ;  /* 0x000000100f0f7223 */ /* 0x000fe2000000000e */
[----:B------:R-:W-:Y:S02]  /*2390*/  IADD3.X R18, PT, PT, RZ, R7, RZ, P0, !PT ;  /* 0x00000007ff127210 */ /* 0x000fe400007fe4ff */
[C---:B---3--:R-:W-:Y:S02]  /*23a0*/  LEA R14, P0, R17.reuse, UR4, 0x1 ;  /* 0x00000004110e7c11 */ /* 0x048fe4000f8008ff */
[----:B------:R-:W-:Y:S02]  /*23b0*/  F2FP.F16.F32.PACK_AB R16, RZ, R15 ;  /* 0x0000000fff10723e */ /* 0x000fe400000000ff */
[----:B------:R-:W-:Y:S02]  /*23c0*/  LEA.HI.X R15, R17, UR5, R18, 0x1, P0 ;  /* 0x00000005110f7c11 */ /* 0x000fe400080f0c12 */
[----:B------:R-:W-:-:S05]  /*23d0*/  PRMT R19, R16, 0x7610, R19 ;  /* 0x0000761010137816 */ /* 0x000fca0000000013 */
[----:B------:R2:W-:Y:S04]  /*23e0*/  STG.E.U16 desc[UR12][R14.64], R19 ;  /* 0x000000130e007986 */ /* 0x0005e8000c10150c */
[----:B------:R-:W3:Y:S04]  /*23f0*/  LDG.E.U16 R8, desc[UR12][R8.64+0x2] ;  /* 0x0000020c08087981 */ /* 0x000ee8000c1e1500 */
[----:B------:R-:W4:Y:S04]  /*2400*/  LDG.E.U16 R10, desc[UR12][R10.64+0x2] ;  /* 0x0000020c0a0a7981 */ /* 0x000f28000c1e1500 */
[----:B------:R-:W5:Y:S01]  /*2410*/  LDG.E.U16 R12, desc[UR12][R12.64+0x2] ;  /* 0x0000020c0c0c7981 */ /* 0x000f62000c1e1500 */
[----:B------:R-:W-:Y:S01]  /*2420*/  IADD3 R3, PT, PT, R3, 0x2, RZ ;  /* 0x0000000203037810 */ /* 0x000fe20007ffe0ff */
[----:B---3--:R-:W-:-:S05]  /*2430*/  HADD2.F32 R17, -RZ, R8.H0_H0 ;  /* 0x20000008ff117230 */ /* 0x008fca0000004100 */
[----:B------:R-:W-:Y:S01]  /*2440*/  FADD R17, R17, -R6 ;  /* 0x8000000611117221 */ /* 0x000fe20000000000 */
[----:B----4-:R-:W-:Y:S02]  /*2450*/  HADD2.F32 R16, -RZ, R10.H0_H0 ;  /* 0x2000000aff107230 */ /* 0x010fe40000004100 */
[----:B-----5:R-:W-:Y:S02]  /*2460*/  HADD2.F32 R18, -RZ, R12.H0_H0 ;  /* 0x2000000cff127230 */ /* 0x020fe40000004100 */
[----:B------:R-:W-:-:S04]  /*2470*/  FMUL R17, R0, R17 ;  /* 0x0000001100117220 */ /* 0x000fc80000400000 */
[----:B------:R-:W-:-:S05]  /*2480*/  FFMA R16, R17, R16, R18 ;  /* 0x0000001011107223 */ /* 0x000fca0000000012 */
[----:B------:R-:W-:-:S05]  /*2490*/  F2FP.F16.F32.PACK_AB R16, RZ, R16 ;  /* 0x00000010ff10723e */ /* 0x000fca00000000ff */
[----:B------:R2:W-:Y:S02]  /*24a0*/  STG.E.U16 desc[UR12][R14.64+0x2], R16 ;  /* 0x000002100e007986 */ /* 0x0005e4000c10150c */
.L_x_19:
[----:B------:R-:W-:Y:S05]  /*24b0*/  @P1 EXIT ;  /* 0x000000000000194d */ /* 0x000fea0003800000 */
[----:B------:R-:W3:Y:S01]  /*24c0*/  LDC.64 R8, c[0x0][0x390] ;  /* 0x0000e400ff087b82 */ /* 0x000ee20000000a00 */
[C---:B------:R-:W-:Y:S01]  /*24d0*/  IMAD.WIDE.U32 R4, R3.reuse, 0x2, R4 ;  /* 0x0000000203047825 */ /* 0x040fe200078e0004 */
[----:B------:R-:W4:Y:S05]  /*24e0*/  LDCU.64 UR4, c[0x0][0x388] ;  /* 0x00007100ff0477ac */ /* 0x000f2a0008000a00 */
[----:B------:R-:W5:Y:S01]  /*24f0*/  LDG.E.U16 R4, desc[UR12][R4.64] ;  /* 0x0000000c04047981 */ /* 0x000f62000c1e1500 */
[----:B------:R-:W0:Y:S01]  /*2500*/  LDC.64 R10, c[0x0][0x398] ;  /* 0x0000e600ff0a7b82 */ /* 0x000e220000000a00 */
[----:B---3--:R-:W-:-:S06]  /*2510*/  IMAD.WIDE.U32 R8, R3, 0x2, R8 ;  /* 0x0000000203087825 */ /* 0x008fcc00078e0008 */
[----:B------:R-:W3:Y:S01]  /*2520*/  LDG.E.U16 R8, desc[UR12][R8.64] ;  /* 0x0000000c08087981 */ /* 0x000ee2000c1e1500 */
[----:B0-----:R-:W-:-:S06]  /*2530*/  IMAD.WIDE.U32 R10, R3, 0x2, R10 ;  /* 0x00000002030a7825 */ /* 0x001fcc00078e000a */
[----:B------:R-:W2:Y:S01]  /*2540*/  LDG.E.U16 R10, desc[UR12][R10.64] ;  /* 0x0000000c0a0a7981 */ /* 0x000ea2000c1e1500 */
[----:B------:R-:W-:Y:S01]  /*2550*/  IADD3 R3, P0, PT, R2, R3, RZ ;  /* 0x0000000302037210 */ /* 0x000fe20007f1e0ff */
[----:B-----5:R-:W-:-:S05]  /*2560*/  HADD2.F32 R13, -RZ, R4.H0_H0 ;  /* 0x20000004ff0d7230 */ /* 0x020fca0000004100 */
[----:B------:R-:W-:-:S04]  /*2570*/  FADD R13, R13, -R6 ;  /* 0x800000060d0d7221 */ /* 0x000fc80000000000 */
[----:B------:R-:W-:Y:S01]  /*2580*/  FMUL R13, R0, R13 ;  /* 0x0000000d000d7220 */ /* 0x000fe20000400000 */
[----:B------:R-:W-:Y:S02]  /*2590*/  IADD3.X R0, PT, PT, RZ, R7, RZ, P0, !PT ;  /* 0x00000007ff007210 */ /* 0x000fe400007fe4ff */
[----:B----4-:R-:W-:Y:S01]  /*25a0*/  LEA R2, P0, R3, UR4, 0x1 ;  /* 0x0000000403027c11 */ /* 0x010fe2000f8008ff */
[----:B---3--:R-:W-:Y:S02]  /*25b0*/  HADD2.F32 R6, -RZ, R8.H0_H0 ;  /* 0x20000008ff067230 */ /* 0x008fe40000004100 */
[----:B--2---:R-:W-:-:S05]  /*25c0*/  HADD2.F32 R12, -RZ, R10.H0_H0 ;  /* 0x2000000aff0c7230 */ /* 0x004fca0000004100 */
[----:B------:R-:W-:Y:S01]  /*25d0*/  FFMA R6, R13, R6, R12 ;  /* 0x000000060d067223 */ /* 0x000fe2000000000c */
[----:B------:R-:W-:-:S04]  /*25e0*/  LEA.HI.X R3, R3, UR5, R0, 0x1, P0 ;  /* 0x0000000503037c11 */ /* 0x000fc800080f0c00 */
[----:B------:R-:W-:-:S05]  /*25f0*/  F2FP.F16.F32.PACK_AB R6, RZ, R6 ;  /* 0x00000006ff06723e */ /* 0x000fca00000000ff */
[----:B------:R-:W-:Y:S01]  /*2600*/  STG.E.U16 desc[UR12][R2.64], R6 ;  /* 0x0000000602007986 */ /* 0x000fe2000c10150c */
[----:B------:R-:W-:Y:S05]  /*2610*/  EXIT ;  /* 0x000000000000794d */ /* 0x000fea0003800000 */
        .weak           $__internal_0_$__cuda_sm3x_div_rn_noftz_f32_slowpath
        .type           $__internal_0_$__cuda_sm3x_div_rn_noftz_f32_slowpath,@function
        .size           $__internal_0_$__cuda_sm3x_div_rn_noftz_f32_slowpath,(.L_x_32 - $__internal_0_$__cuda_sm3x_div_rn_noftz_f32_slowpath)
$__internal_0_$__cuda_sm3x_div_rn_noftz_f32_slowpath:
[----:B------:R-:W-:Y:S01]  /*2620*/  SHF.R.U32.HI R10, RZ, 0x17, R3 ;  /* 0x00000017ff0a7819 */ /* 0x000fe20000011603 */
[----:B------:R-:W-:Y:S01]  /*2630*/  BSSY.RECONVERGENT B1, `(.L_x_20) ;  /* 0x0000063000017945 */ /* 0x000fe20003800200 */
[----:B------:R-:W-:Y:S02]  /*2640*/  SHF.R.U32.HI R9, RZ, 0x17, R0 ;  /* 0x00000017ff097819 */ /* 0x000fe40000011600 */
[----:B------:R-:W-:Y:S02]  /*2650*/  LOP3.LUT R10, R10, 0xff, RZ, 0xc0, !PT ;  /* 0x000000ff0a0a7812 */ /* 0x000fe400078ec0ff */
[----:B------:R-:W-:Y:S02]  /*2660*/  LOP3.LUT R14, R9, 0xff, RZ, 0xc0, !PT ;  /* 0x000000ff090e7812 */ /* 0x000fe400078ec0ff */
[----:B------:R-:W-:Y:S02]  /*2670*/  IADD3 R13, PT, PT, R10, -0x1, RZ ;  /* 0xffffffff0a0d7810 */ /* 0x000fe40007ffe0ff */
[----:B------:R-:W-:-:S02]  /*2680*/  IADD3 R12, PT, PT, R14, -0x1, RZ ;  /* 0xffffffff0e0c7810 */ /* 0x000fc40007ffe0ff */
[----:B------:R-:W-:Y:S02]  /*2690*/  ISETP.GT.U32.AND P0, PT, R13, 0xfd, PT ;  /* 0x000000fd0d00780c */ /* 0x000fe40003f04070 */
[----:B------:R-:W-:Y:S02]  /*26a0*/  MOV R11, R3 ;  /* 0x00000003000b7202 */ /* 0x000fe40000000f00 */
[----:B------:R-:W-:-:S13]  /*26b0*/  ISETP.GT.U32.OR P0, PT, R12, 0xfd, P0 ;  /* 0x000000fd0c00780c */ /* 0x000fda0000704470 */
[----:B------:R-:W-:Y:S01]  /*26c0*/  @!P0 MOV R9, RZ ;  /* 0x000000ff00098202 */ /* 0x000fe20000000f00 */
[----:B------:R-:W-:Y:S06]  /*26d0*/  @!P0 BRA `(.L_x_21) ;  /* 0x00000000005c8947 */ /* 0x000fec0003800000 */
[----:B------:R-:W-:Y:S02]  /*26e0*/  FSETP.GTU.FTZ.AND P0, PT, |R0|, +INF , PT ;  /* 0x7f8000000000780b */ /* 0x000fe40003f1c200 */
[----:B------:R-:W-:-:S04]  /*26f0*/  FSETP.GTU.FTZ.AND P1, PT, |R3|, +INF , PT ;  /* 0x7f8000000300780b */ /* 0x000fc80003f3c200 */
[----:B------:R-:W-:-:S13]  /*2700*/  PLOP3.LUT P0, PT, P0, P1, PT, 0xf8, 0x8f ;  /* 0x00000000008f781c */ /* 0x000fda0000703f70 */
[----:B------:R-:W-:Y:S05]  /*2710*/  @P0 BRA `(.L_x_22) ;  /* 0x00000004004c0947 */ /* 0x000fea0003800000 */
[----:B------:R-:W-:-:S13]  /*2720*/  LOP3.LUT P0, RZ, R11, 0x7fffffff, R0, 0xc8, !PT ;  /* 0x7fffffff0bff7812 */ /* 0x000fda000780c800 */
[----:B------:R-:W-:Y:S05]  /*2730*/  @!P0 BRA `(.L_x_23) ;  /* 0x00000004003c8947 */ /* 0x000fea0003800000 */
[C---:B------:R-:W-:Y:S02]  /*2740*/  FSETP.NEU.FTZ.AND P1, PT, |R0|.reuse, +INF , PT ;  /* 0x7f8000000000780b */ /* 0x040fe40003f3d200 */
[----:B------:R-:W-:Y:S02]  /*2750*/  FSETP.NEU.FTZ.AND P3, PT, |R3|, +INF , PT ;  /* 0x7f8000000300780b */ /* 0x000fe40003f7d200 */
[----:B------:R-:W-:-:S11]  /*2760*/  FSETP.NEU.FTZ.AND P0, PT, |R0|, +INF , PT ;  /* 0x7f8000000000780b */ /* 0x000fd60003f1d200 */
[----:B------:R-:W-:Y:S05]  /*2770*/  @!P3 BRA !P1, `(.L_x_23) ;  /* 0x00000004002cb947 */ /* 0x000fea0004800000 */
[----:B------:R-:W-:-:S04]  /*2780*/  LOP3.LUT P1, RZ, R0, 0x7fffffff, RZ, 0xc0, !PT ;  /* 0x7fffffff00ff7812 */ /* 0x000fc8000782c0ff */
[----:B------:R-:W-:-:S13]  /*2790*/  PLOP3.LUT P1, PT, P3, P1, PT, 0x2f, 0xf2 ;  /* 0x0000000000f2781c */ /* 0x000fda0001f22577 */
[----:B------:R-:W-:Y:S05]  /*27a0*/  @P1 BRA `(.L_x_24) ;  /* 0x0000000400181947 */ /* 0x000fea0003800000 */
[----:B------:R-:W-:-:S04]  /*27b0*/  LOP3.LUT P1, RZ, R11, 0x7fffffff, RZ, 0xc0, !PT ;  /* 0x7fffffff0bff7812 */ /* 0x000fc8000782c0ff */
[----:B------:R-:W-:-:S13]  /*27c0*/  PLOP3.LUT P0, PT, P0, P1, PT, 0x2f, 0xf2 ;  /* 0x0000000000f2781c */ /* 0x000fda0000702577 */
[----:B------:R-:W-:Y:S05]  /*27d0*/  @P0 BRA `(.L_x_25) ;  /* 0x0000000400000947 */ /* 0x000fea0003800000 */
[----:B------:R-:W-:Y:S02]  /*27e0*/  ISETP.GE.AND P0, PT, R12, RZ, PT ;  /* 0x000000ff0c00720c */ /* 0x000fe40003f06270 */
[----:B------:R-:W-:-:S11]  /*27f0*/  ISETP.GE.AND P1, PT, R13, RZ, PT ;  /* 0x000000ff0d00720c */ /* 0x000fd60003f26270 */
[----:B------:R-:W-:Y:S01]  /*2800*/  @P0 MOV R9, RZ ;  /* 0x000000ff00090202 */ /* 0x000fe20000000f00 */
[----:B------:R-:W-:Y:S01]  /*2810*/  @!P0 FFMA R0, R0, 1.84467440737095516160e+19, RZ ;  /* 0x5f80000000008823 */ /* 0x000fe200000000ff */
[----:B------:R-:W-:Y:S01]  /*2820*/  @!P0 MOV R9, 0xffffffc0 ;  /* 0xffffffc000098802 */ /* 0x000fe20000000f00 */
[----:B------:R-:W-:-:S03]  /*2830*/  @!P1 FFMA R11, R3, 1.84467440737095516160e+19, RZ ;  /* 0x5f800000030b9823 */ /* 0x000fc600000000ff */
[----:B------:R-:W-:-:S07]  /*2840*/  @!P1 IADD3 R9, PT, PT, R9, 0x40, RZ ;  /* 0x0000004009099810 */ /* 0x000fce0007ffe0ff */
.L_x_21:
[----:B------:R-:W-:Y:S01]  /*2850*/  LEA R12, R10, 0xc0800000, 0x17 ;  /* 0xc08000000a0c7811 */ /* 0x000fe200078eb8ff */
[----:B------:R-:W-:Y:S03]  /*2860*/  BSSY.RECONVERGENT B2, `(.L_x_26) ;  /* 0x0000036000027945 */ /* 0x000fe60003800200 */
[----:B------:R-:W-:Y:S02]  /*2870*/  IADD3 R12, PT, PT, -R12, R11, RZ ;  /* 0x0000000b0c0c7210 */ /* 0x000fe40007ffe1ff */
[----:B------:R-:W-:Y:S02]  /*2880*/  IADD3 R11, PT, PT, R14, -0x7f, RZ ;  /* 0xffffff810e0b7810 */ /* 0x000fe40007ffe0ff */
[----:B------:R0:W1:Y:S01]  /*2890*/  MUFU.RCP R13, R12 ;  /* 0x0000000c000d7308 */ /* 0x0000620000001000 */
[----:B------:R-:W-:Y:S02]  /*28a0*/  FADD.FTZ R15, -R12, -RZ ;  /* 0x800000ff0c0f7221 */ /* 0x000fe40000010100 */
[C---:B------:R-:W-:Y:S01]  /*28b0*/  IMAD R0, R11.reuse, -0x800000, R0 ;  /* 0xff8000000b007824 */ /* 0x040fe200078e0200 */
[----:B0-----:R-:W-:-:S04]  /*28c0*/  IADD3 R12, PT, PT, R11, 0x7f, -R10 ;  /* 0x0000007f0b0c7810 */ /* 0x001fc80007ffe80a */
[----:B------:R-:W-:Y:S01]  /*28d0*/  IADD3 R9, PT, PT, R12, R9, RZ ;  /* 0x000000090c097210 */ /* 0x000fe20007ffe0ff */
[----:B-1----:R-:W-:-:S04]  /*28e0*/  FFMA R14, R13, R15, 1 ;  /* 0x3f8000000d0e7423 */ /* 0x002fc8000000000f */
[----:B------:R-:W-:-:S04]  /*28f0*/  FFMA R16, R13, R14, R13 ;  /* 0x0000000e0d107223 */ /* 0x000fc8000000000d */
[----:B------:R-:W-:-:S04]  /*2900*/  FFMA R13, R0, R16, RZ ;  /* 0x00000010000d7223 */ /* 0x000fc800000000ff */
[----:B------:R-:W-:-:S04]  /*2910*/  FFMA R14, R15, R13, R0 ;  /* 0x0000000d0f0e7223 */ /* 0x000fc80000000000 */
[----:B------:R-:W-:-:S04]  /*2920*/  FFMA R13, R16, R14, R13 ;  /* 0x0000000e100d7223 */ /* 0x000fc8000000000d */
[----:B------:R-:W-:-:S04]  /*2930*/  FFMA R14, R15, R13, R0 ;  /* 0x0000000d0f0e7223 */ /* 0x000fc80000000000 */
[----:B------:R-:W-:-:S05]  /*2940*/  FFMA R0, R16, R14, R13 ;  /* 0x0000000e10007223 */ /* 0x000fca000000000d */
[----:B------:R-:W-:-:S04]  /*2950*/  SHF.R.U32.HI R10, RZ, 0x17, R0 ;  /* 0x00000017ff0a7819 */ /* 0x000fc80000011600 */
[----:B------:R-:W-:-:S04]  /*2960*/  LOP3.LUT R10, R10, 0xff, RZ, 0xc0, !PT ;  /* 0x000000ff0a0a7812 */ /* 0x000fc800078ec0ff */
[----:B------:R-:W-:-:S04]  /*2970*/  IADD3 R15, PT, PT, R10, R9, RZ ;  /* 0x000000090a0f7210 */ /* 0x000fc80007ffe0ff */
[----:B------:R-:W-:-:S04]  /*2980*/  IADD3 R10, PT, PT, R15, -0x1, RZ ;  /* 0xffffffff0f0a7810 */ /* 0x000fc80007ffe0ff */
[----:B------:R-:W-:-:S13]  /*2990*/  ISETP.GE.U32.AND P0, PT, R10, 0xfe, PT ;  /* 0x000000fe0a00780c */ /* 0x000fda0003f06070 */
[----:B------:R-:W-:Y:S05]  /*29a0*/  @!P0 BRA `(.L_x_27) ;  /* 0x0000000000808947 */ /* 0x000fea0003800000 */
[----:B------:R-:W-:-:S13]  /*29b0*/  ISETP.GT.AND P0, PT, R15, 0xfe, PT ;  /* 0x000000fe0f00780c */ /* 0x000fda0003f04270 */
[----:B------:R-:W-:Y:S05]  /*29c0*/  @P0 BRA `(.L_x_28) ;  /* 0x00000000006c0947 */ /* 0x000fea0003800000 */
[----:B------:R-:W-:-:S13]  /*29d0*/  ISETP.GE.AND P0, PT, R15, 0x1, PT ;  /* 0x000000010f00780c */ /* 0x000fda0003f06270 */
[----:B------:R-:W-:Y:S05]  /*29e0*/  @P0 BRA `(.L_x_29) ;  /* 0x0000000000740947 */ /* 0x000fea0003800000 */
[----:B------:R-:W-:Y:S02]  /*29f0*/  ISETP.GE.AND P0, PT, R15, -0x18, PT ;  /* 0xffffffe80f00780c */ /* 0x000fe40003f06270 */
[----:B------:R-:W-:-:S11]  /*2a00*/  LOP3.LUT R0, R0, 0x80000000, RZ, 0xc0, !PT ;  /* 0x8000000000007812 */ /* 0x000fd600078ec0ff */
[----:B------:R-:W-:Y:S05]  /*2a10*/  @!P0 BRA `(.L_x_29) ;  /* 0x0000000000688947 */ /* 0x000fea0003800000 */
[CCC-:B------:R-:W-:Y:S01]  /*2a20*/  FFMA.RZ R9, R16.reuse, R14.reuse, R13.reuse ;  /* 0x0000000e10097223 */ /* 0x1c0fe2000000c00d */
[C---:B------:R-:W-:Y:S01]  /*2a30*/  IADD3 R12, PT, PT, R15.reuse, 0x20, RZ ;  /* 0x000000200f0c7810 */ /* 0x040fe20007ffe0ff */
[CCC-:B------:R-:W-:Y:S01]  /*2a40*/  FFMA.RM R10, R16.reuse, R14.reuse, R13.reuse ;  /* 0x0000000e100a7223 */ /* 0x1c0fe2000000400d */
[----:B------:R-:W-:Y:S02]  /*2a50*/  ISETP.NE.AND P3, PT, R15, RZ, PT ;  /* 0x000000ff0f00720c */ /* 0x000fe40003f65270 */
[----:B------:R-:W-:Y:S01]  /*2a60*/  LOP3.LUT R11, R9, 0x7fffff, RZ, 0xc0, !PT ;  /* 0x007fffff090b7812 */ /* 0x000fe200078ec0ff */
[----:B------:R-:W-:Y:S01]  /*2a70*/  FFMA.RP R9, R16, R14, R13 ;  /* 0x0000000e10097223 */ /* 0x000fe2000000800d */
[----:B------:R-:W-:Y:S02]  /*2a80*/  ISETP.NE.AND P1, PT, R15, RZ, PT ;  /* 0x000000ff0f00720c */ /* 0x000fe40003f25270 */
[----:B------:R-:W-:Y:S02]  /*2a90*/  LOP3.LUT R11, R11, 0x800000, RZ, 0xfc, !PT ;  /* 0x008000000b0b7812 */ /* 0x000fe400078efcff */
[----:B------:R-:W-:-:S02]  /*2aa0*/  IADD3 R13, PT, PT, -R15, RZ, RZ ;  /* 0x000000ff0f0d7210 */ /* 0x000fc40007ffe1ff */
[----:B------:R-:W-:Y:S02]  /*2ab0*/  SHF.L.U32 R12, R11, R12, RZ ;  /* 0x0000000c0b0c7219 */ /* 0x000fe400000006ff */
[----:B------:R-:W-:Y:S02]  /*2ac0*/  FSETP.NEU.FTZ.AND P0, PT, R9, R10, PT ;  /* 0x0000000a0900720b */ /* 0x000fe40003f1d000 */
[----:B------:R-:W-:Y:S02]  /*2ad0*/  SEL R10, R13, RZ, P3 ;  /* 0x000000ff0d0a7207 */ /* 0x000fe40001800000 */
[----:B------:R-:W-:Y:S02]  /*2ae0*/  ISETP.NE.AND P1, PT, R12, RZ, P1 ;  /* 0x000000ff0c00720c */ /* 0x000fe40000f25270 */
[----:B------:R-:W-:Y:S02]  /*2af0*/  SHF.R.U32.HI R10, RZ, R10, R11 ;  /* 0x0000000aff0a7219 */ /* 0x000fe4000001160b */
[----:B------:R-:W-:-:S02]  /*2b00*/  PLOP3.LUT P0, PT, P0, P1, PT, 0xf8, 0x8f ;  /* 0x00000000008f781c */ /* 0x000fc40000703f70 */
[----:B------:R-:W-:Y:S02]  /*2b10*/  SHF.R.U32.HI R12, RZ, 0x1, R10 ;  /* 0x00000001ff0c7819 */ /* 0x000fe4000001160a */
[----:B------:R-:W-:-:S04]  /*2b20*/  SEL R9, RZ, 0x1, !P0 ;  /* 0x00000001ff097807 */ /* 0x000fc80004000000 */
[----:B------:R-:W-:-:S04]  /*2b30*/  LOP3.LUT R9, R9, 0x1, R12, 0xf8, !PT ;  /* 0x0000000109097812 */ /* 0x000fc800078ef80c */
[----:B------:R-:W-:-:S04]  /*2b40*/  LOP3.LUT R9, R9, R10, RZ, 0xc0, !PT ;  /* 0x0000000a09097212 */ /* 0x000fc800078ec0ff */
[----:B------:R-:W-:-:S04]  /*2b50*/  IADD3 R9, PT, PT, R12, R9, RZ ;  /* 0x000000090c097210 */ /* 0x000fc80007ffe0ff */
[----:B------:R-:W-:Y:S01]  /*2b60*/  LOP3.LUT R0, R9, R0, RZ, 0xfc, !PT ;  /* 0x0000000009007212 */ /* 0x000fe200078efcff */
[----:B------:R-:W-:Y:S06]  /*2b70*/  BRA `(.L_x_29) ;  /* 0x0000000000107947 */ /* 0x000fec0003800000 */
.L_x_28:
[----:B------:R-:W-:-:S04]  /*2b80*/  LOP3.LUT R0, R0, 0x80000000, RZ, 0xc0, !PT ;  /* 0x8000000000007812 */ /* 0x000fc800078ec0ff */
[----:B------:R-:W-:Y:S01]  /*2b90*/  LOP3.LUT R0, R0, 0x7f800000, RZ, 0xfc, !PT ;  /* 0x7f80000000007812 */ /* 0x000fe200078efcff */
[----:B------:R-:W-:Y:S06]  /*2ba0*/  BRA `(.L_x_29) ;  /* 0x0000000000047947 */ /* 0x000fec0003800000 */
.L_x_27:
[----:B------:R-:W-:-:S07]  /*2bb0*/  LEA R0, R9, R0, 0x17 ;  /* 0x0000000009007211 */ /* 0x000fce00078eb8ff */
.L_x_29:
[----:B------:R-:W-:Y:S05]  /*2bc0*/  BSYNC.RECONVERGENT B2 ;  /* 0x0000000000027941 */ /* 0x000fea0003800200 */
.L_x_26:
[----:B------:R-:W-:Y:S05]  /*2bd0*/  BRA `(.L_x_30) ;  /* 0x0000000000207947 */ /* 0x000fea0003800000 */
.L_x_25:
[----:B------:R-:W-:-:S04]  /*2be0*/  LOP3.LUT R0, R11, 0x80000000, R0, 0x48, !PT ;  /* 0x800000000b007812 */ /* 0x000fc800078e4800 */
[----:B------:R-:W-:Y:S01]  /*2bf0*/  LOP3.LUT R0, R0, 0x7f800000, RZ, 0xfc, !PT ;  /* 0x7f80000000007812 */ /* 0x000fe200078efcff */
[----:B------:R-:W-:Y:S06]  /*2c00*/  BRA `(.L_x_30) ;  /* 0x0000000000147947 */ /* 0x000fec0003800000 */
.L_x_24:
[----:B------:R-:W-:Y:S01]  /*2c10*/  LOP3.LUT R0, R11, 0x80000000, R0, 0x48, !PT ;  /* 0x800000000b007812 */ /* 0x000fe200078e4800 */
[----:B------:R-:W-:Y:S06]  /*2c20*/  BRA `(.L_x_30) ;  /* 0x00000000000c7947 */ /* 0x000fec0003800000 */
.L_x_23:
[----:B------:R-:W0:Y:S01]  /*2c30*/  MUFU.RSQ R0, -QNAN ;  /* 0xffc0000000007908 */ /* 0x000e220000001400 */
[----:B------:R-:W-:Y:S05]  /*2c40*/  BRA `(.L_x_30) ;  /* 0x0000000000047947 */ /* 0x000fea0003800000 */
.L_x_22:
[----:B------:R-:W-:-:S07]  /*2c50*/  FADD.FTZ R0, R0, R3 ;  /* 0x0000000300007221 */ /* 0x000fce0000010000 */
.L_x_30:
[----:B------:R-:W-:Y:S05]  /*2c60*/  BSYNC.RECONVERGENT B1 ;  /* 0x0000000000017941 */ /* 0x000fea0003800200 */
.L_x_20:
[----:B------:R-:W-:-:S04]  /*2c70*/  HFMA2 R9, -RZ, RZ, 0, 0 ;  /* 0x00000000ff097431 */ /* 0x000fc800000001ff */
[----:B0-----:R-:W-:Y:S05]  /*2c80*/  RET.REL.NODEC R8 `(_Z23simple_layernorm_kernelPK6__halfPS_S1_S1_ii) ;  /* 0xffffffd008dc7950 */ /* 0x001fea0003c3ffff */
.L_x_31:
[----:B------:R-:W-:-:S00]  /*2c90*/  BRA `(.L_x_31) ;  /* 0xfffffffc00fc7947 */ /* 0x000fc0000383ffff */
[----:B------:R-:W-:-:S00]  /*2ca0*/  NOP ;  /* 0x0000000000007918 */ /* 0x000fc00000000000 */
        /* <DEDUP_REMOVED lines=13> */
.L_x_32:


//--------------------- .nv.shared.reserved.0     --------------------------
	.section	.nv.shared.reserved.0,"aw",@nobits
	.weak		__nv_reservedSMEM_offset_0_alias
	.size		__nv_reservedSMEM_offset_0_alias, 0, 64
	.other		__nv_reservedSMEM_offset_0_alias,@"STO_CUDA_RESERVED_SHARED STV_DEFAULT"
__nv_reservedSMEM_offset_0_alias:
	.zero		0
	.zero		64


//--------------------- .nv.constant0._Z23simple_layernorm_kernelPK6__halfPS_S1_S1_ii --------------------------
	.section	.nv.constant0._Z23simple_layernorm_kernelPK6__halfPS_S1_S1_ii,"a",@progbits
	.sectionflags	@""
	.align	4
.nv.constant0._Z23simple_layernorm_kernelPK6__halfPS_S1_S1_ii:
	.zero		936


//--------------------- SYMBOLS --------------------------

	.type		.nv.reservedSmem.offset0,@object
	.size		.nv.reservedSmem.offset0,0x4
